	.headerflags	@"EF_CUDA_TEXMODE_UNIFIED EF_CUDA_64BIT_ADDRESS EF_CUDA_SM80 EF_CUDA_VIRTUAL_SM(EF_CUDA_SM80)"
	.elftype	@"ET_EXEC"


//--------------------- .nv.info                  --------------------------
	.section	.nv.info,"",@"SHT_CUDA_INFO"
	.align	4


	//----- nvinfo : EIATTR_REGCOUNT
	.align		4
        /*0000*/ 	.byte	0x04, 0x2f
        /*0002*/ 	.short	(.L_1 - .L_0)
	.align		4
.L_0:
        /*0004*/ 	.word	index@(candidate3)
        /*0008*/ 	.word	0x00000080


	//----- nvinfo : EIATTR_MAX_STACK_SIZE
	.align		4
.L_1:
        /*000c*/ 	.byte	0x04, 0x23
        /*000e*/ 	.short	(.L_3 - .L_2)
	.align		4
.L_2:
        /*0010*/ 	.word	index@(candidate3)
        /*0014*/ 	.word	0x00000000


	//----- nvinfo : EIATTR_MIN_STACK_SIZE
	.align		4
.L_3:
        /*0018*/ 	.byte	0x04, 0x12
        /*001a*/ 	.short	(.L_5 - .L_4)
	.align		4
.L_4:
        /*001c*/ 	.word	index@(candidate3)
        /*0020*/ 	.word	0x00000000


	//----- nvinfo : EIATTR_FRAME_SIZE
	.align		4
.L_5:
        /*0024*/ 	.byte	0x04, 0x11
        /*0026*/ 	.short	(.L_7 - .L_6)
	.align		4
.L_6:
        /*0028*/ 	.word	index@(candidate3)
        /*002c*/ 	.word	0x00000000
.L_7:


//--------------------- .nv.info.candidate3       --------------------------
	.section	.nv.info.candidate3,"",@"SHT_CUDA_INFO"
	.align	4


	//----- nvinfo : EIATTR_CUDA_API_VERSION
	.align		4
        /*0000*/ 	.byte	0x04, 0x37
        /*0002*/ 	.short	(.L_9 - .L_8)
.L_8:
        /*0004*/ 	.word	0x00000075


	//----- nvinfo : EIATTR_SW2861232_WAR
	.align		4
.L_9:
        /*0008*/ 	.byte	0x01, 0x35
	.zero		2


	//----- nvinfo : EIATTR_PARAM_CBANK
	.align		4
        /*000c*/ 	.byte	0x04, 0x0a
        /*000e*/ 	.short	(.L_11 - .L_10)
	.align		4
.L_10:
        /*0010*/ 	.word	index@(.nv.constant0.candidate3)
        /*0014*/ 	.short	0x0160
        /*0016*/ 	.short	0x0018


	//----- nvinfo : EIATTR_CBANK_PARAM_SIZE
	.align		4
.L_11:
        /*0018*/ 	.byte	0x03, 0x19
        /*001a*/ 	.short	0x0018


	//----- nvinfo : EIATTR_KPARAM_INFO
	.align		4
        /*001c*/ 	.byte	0x04, 0x17
        /*001e*/ 	.short	(.L_13 - .L_12)
.L_12:
        /*0020*/ 	.word	0x00000000
        /*0024*/ 	.short	0x0002
        /*0026*/ 	.short	0x0010
        /*0028*/ 	.byte	0x00, 0xf0, 0x21, 0x00


	//----- nvinfo : EIATTR_KPARAM_INFO
	.align		4
.L_13:
        /*002c*/ 	.byte	0x04, 0x17
        /*002e*/ 	.short	(.L_15 - .L_14)
.L_14:
        /*0030*/ 	.word	0x00000000
        /*0034*/ 	.short	0x0001
        /*0036*/ 	.short	0x0008
        /*0038*/ 	.byte	0x00, 0xf0, 0x21, 0x00


	//----- nvinfo : EIATTR_KPARAM_INFO
	.align		4
.L_15:
        /*003c*/ 	.byte	0x04, 0x17
        /*003e*/ 	.short	(.L_17 - .L_16)
.L_16:
        /*0040*/ 	.word	0x00000000
        /*0044*/ 	.short	0x0000
        /*0046*/ 	.short	0x0000
        /*0048*/ 	.byte	0x00, 0xf0, 0x21, 0x00


	//----- nvinfo : EIATTR_MAXREG_COUNT
	.align		4
.L_17:
        /*004c*/ 	.byte	0x03, 0x1b
        /*004e*/ 	.short	0x00ff


	//----- nvinfo : EIATTR_EXIT_INSTR_OFFSETS
	.align		4
        /*0050*/ 	.byte	0x04, 0x1c
        /*0052*/ 	.short	(.L_19 - .L_18)


	//   ....[0]....
.L_18:
        /*0054*/ 	.word	0x00004f00


	//----- nvinfo : EIATTR_MAX_THREADS
	.align		4
.L_19:
        /*0058*/ 	.byte	0x04, 0x05
        /*005a*/ 	.short	(.L_21 - .L_20)
.L_20:
        /*005c*/ 	.word	0x000000e0
        /*0060*/ 	.word	0x00000001
        /*0064*/ 	.word	0x00000001


	//----- nvinfo : EIATTR_CRS_STACK_SIZE
	.align		4
.L_21:
        /*0068*/ 	.byte	0x04, 0x1e
        /*006a*/ 	.short	(.L_23 - .L_22)
.L_22:
        /*006c*/ 	.word	0x00000000
.L_23:


//--------------------- .nv.rel.action            --------------------------
	.section	.nv.rel.action,"",@"SHT_CUDA_RELOCINFO"
	.align	8
	.sectionentsize	8
        /*0000*/ 	.byte	0x4b, 0x00, 0x00, 0x00, 0x00, 0x00, 0x00, 0x00, 0x00, 0x02, 0x02, 0x08, 0x10, 0x0a, 0x2f, 0x22
        /* <DEDUP_REMOVED lines=13> */


//--------------------- .nv.constant0.candidate3  --------------------------
	.section	.nv.constant0.candidate3,"a",@progbits
	.align	4
.nv.constant0.candidate3:
	.zero		376


//--------------------- .text.candidate3          --------------------------
	.section	.text.candidate3,"ax",@progbits
	.sectionflags	@"SHF_BARRIERS=1"
	.sectioninfo	@"SHI_REGISTERS=128"
	.align	128
        .global         candidate3
        .type           candidate3,@function
        .size           candidate3,(.L_x_9 - candidate3)
        .other          candidate3,@"STO_CUDA_ENTRY STV_DEFAULT"
candidate3:
.text.candidate3:
[----:B------:R-:W-:-:S02]  /*0000*/  MOV R1, c[0x0][0x28] ;  /* 0x00000a0000017a02 */ /* 0x000fc40000000f00 */
[----:B------:R-:W0:Y:S01]  /*0010*/  S2R R0, SR_TID.X ;  /* 0x0000000000007919 */ /* 0x000e220000002100 */
[----:B------:R-:W-:Y:S01]  /*0020*/  HFMA2.MMA R34, -RZ, RZ, 0, 0 ;  /* 0x00000000ff227435 */ /* 0x000fe200000001ff */
[----:B------:R-:W-:Y:S01]  /*0030*/  MOV R2, RZ ;  /* 0x000000ff00027202 */ /* 0x000fe20000000f00 */
[----:B------:R-:W-:Y:S01]  /*0040*/  HFMA2.MMA R36, -RZ, RZ, 0, 0 ;  /* 0x00000000ff247435 */ /* 0x000fe200000001ff */
[----:B------:R-:W-:Y:S01]  /*0050*/  MOV R38, RZ ;  /* 0x000000ff00267202 */ /* 0x000fe20000000f00 */
[----:B------:R-:W-:Y:S01]  /*0060*/  HFMA2.MMA R4, -RZ, RZ, 0, 0 ;  /* 0x00000000ff047435 */ /* 0x000fe200000001ff */
[----:B------:R-:W-:Y:S01]  /*0070*/  MOV R42, RZ ;  /* 0x000000ff002a7202 */ /* 0x000fe20000000f00 */
[----:B------:R-:W1:Y:S01]  /*0080*/  S2R R25, SR_CTAID.X ;  /* 0x0000000000197919 */ /* 0x000e620000002500 */
[----:B------:R-:W-:Y:S01]  /*0090*/  HFMA2.MMA R58, -RZ, RZ, 0, 0 ;  /* 0x00000000ff3a7435 */ /* 0x000fe200000001ff */
[----:B------:R-:W-:Y:S01]  /*00a0*/  MOV R64, RZ ;  /* 0x000000ff00407202 */ /* 0x000fe20000000f00 */
        /* <DEDUP_REMOVED lines=15> */
[C---:B0-----:R-:W-:Y:S01]  /*01a0*/  IADD3 R35, R0.reuse, 0x7e0, RZ ;  /* 0x000007e000237810 */ /* 0x041fe20007ffe0ff */
[----:B------:R-:W-:Y:S01]  /*01b0*/  HFMA2.MMA R50, -RZ, RZ, 0, 0 ;  /* 0x00000000ff327435 */ /* 0x000fe200000001ff */
[C---:B------:R-:W-:Y:S01]  /*01c0*/  IADD3 R3, R0.reuse, 0x9a0, RZ ;  /* 0x000009a000037810 */ /* 0x040fe20007ffe0ff */
[----:B------:R-:W-:Y:S01]  /*01d0*/  CS2R R110, SRZ ;  /* 0x00000000006e7805 */ /* 0x000fe2000001ff00 */
[C---:B------:R-:W-:Y:S01]  /*01e0*/  IADD3 R37, R0.reuse, 0xb60, RZ ;  /* 0x00000b6000257810 */ /* 0x040fe20007ffe0ff */
[----:B------:R-:W-:Y:S01]  /*01f0*/  IMAD.HI R34, R35, -0x77777777, R34 ;  /* 0x8888888923227827 */ /* 0x000fe200078e0222 */
[C---:B------:R-:W-:Y:S01]  /*0200*/  IADD3 R39, R0.reuse, 0xe00, RZ ;  /* 0x00000e0000277810 */ /* 0x040fe20007ffe0ff */
[----:B------:R-:W-:Y:S01]  /*0210*/  CS2R R108, SRZ ;  /* 0x00000000006c7805 */ /* 0x000fe2000001ff00 */
[----:B------:R-:W-:Y:S01]  /*0220*/  MOV R5, R0 ;  /* 0x0000000000057202 */ /* 0x000fe20000000f00 */
[----:B------:R-:W-:Y:S01]  /*0230*/  IMAD.HI R35, R3, -0x77777777, R2 ;  /* 0x8888888903237827 */ /* 0x000fe200078e0202 */
[C---:B------:R-:W-:Y:S01]  /*0240*/  IADD3 R3, R0.reuse, 0xc40, RZ ;  /* 0x00000c4000037810 */ /* 0x040fe20007ffe0ff */
[----:B------:R-:W-:Y:S01]  /*0250*/  CS2R R106, SRZ ;  /* 0x00000000006a7805 */ /* 0x000fe2000001ff00 */
[C---:B------:R-:W-:Y:S01]  /*0260*/  IADD3 R43, R0.reuse, 0x1340, RZ ;  /* 0x00001340002b7810 */ /* 0x040fe20007ffe0ff */
        /* <DEDUP_REMOVED lines=15> */
[----:B-1----:R-:W-:Y:S01]  /*0360*/  LOP3.LUT R82, R25, 0x3, RZ, 0xc0, !PT ;  /* 0x0000000319527812 */ /* 0x002fe200078ec0ff */
[C---:B------:R-:W-:Y:S01]  /*0370*/  IMAD.HI R48, R0.reuse, -0x6db6db6d, R4 ;  /* 0x9249249300307827 */ /* 0x040fe200078e0204 */
[C---:B------:R-:W-:Y:S01]  /*0380*/  IADD3 R5, R0.reuse, 0xa80, RZ ;  /* 0x00000a8000057810 */ /* 0x040fe20007ffe0ff */
[----:B------:R-:W-:Y:S01]  /*0390*/  ULDC.64 UR4, c[0x0][0x118] ;  /* 0x0000460000047ab9 */ /* 0x000fe20000000a00 */
[C---:B------:R-:W-:Y:S01]  /*03a0*/  IADD3 R84, R0.reuse, 0x10, RZ ;  /* 0x0000001000547810 */ /* 0x040fe20007ffe0ff */
[----:B------:R-:W-:Y:S01]  /*03b0*/  IMAD.HI R39, R3, -0x77777777, R2 ;  /* 0x8888888903277827 */ /* 0x000fe200078e0202 */
[----:B------:R-:W-:-:S02]  /*03c0*/  IADD3 R3, R0, 0x1500, RZ ;  /* 0x0000150000037810 */ /* 0x000fc40007ffe0ff */
[C---:B------:R-:W-:Y:S01]  /*03d0*/  IADD3 R61, R0.reuse, 0x1c0, RZ ;  /* 0x000001c0003d7810 */ /* 0x040fe20007ffe0ff */
[----:B------:R-:W-:Y:S01]  /*03e0*/  IMAD.HI R42, R43, -0x77777777, R42 ;  /* 0x888888892b2a7827 */ /* 0x000fe200078e022a */
[C---:B------:R-:W-:Y:S02]  /*03f0*/  LOP3.LUT R81, R0.reuse, 0xf, RZ, 0xc0, !PT ;  /* 0x0000000f00517812 */ /* 0x040fe400078ec0ff */
[C---:B------:R-:W-:Y:S01]  /*0400*/  IADD3 R7, R0.reuse, 0x10a0, RZ ;  /* 0x000010a000077810 */ /* 0x040fe20007ffe0ff */
[----:B------:R-:W-:Y:S01]  /*0410*/  IMAD.HI R43, R3, -0x77777777, R2 ;  /* 0x88888889032b7827 */ /* 0x000fe200078e0202 */
[C---:B------:R-:W-:Y:S02]  /*0420*/  IADD3 R3, R0.reuse, 0x16c0, RZ ;  /* 0x000016c000037810 */ /* 0x040fe40007ffe0ff */
[C---:B------:R-:W-:Y:S01]  /*0430*/  IADD3 R23, R0.reuse, 0x620, RZ ;  /* 0x0000062000177810 */ /* 0x040fe20007ffe0ff */
[----:B------:R-:W-:Y:S01]  /*0440*/  IMAD.HI R41, R5, -0x77777777, R4 ;  /* 0x8888888905297827 */ /* 0x000fe200078e0204 */
[----:B------:R-:W-:-:S02]  /*0450*/  IADD3 R5, R0, 0xfc0, RZ ;  /* 0x00000fc000057810 */ /* 0x000fc40007ffe0ff */
[C---:B------:R-:W-:Y:S01]  /*0460*/  IADD3 R33, R0.reuse, 0x380, RZ ;  /* 0x0000038000217810 */ /* 0x040fe20007ffe0ff */
[----:B------:R-:W-:Y:S01]  /*0470*/  IMAD.HI R44, R3, -0x77777777, R2 ;  /* 0x88888889032c7827 */ /* 0x000fe200078e0202 */
[C---:B------:R-:W-:Y:S02]  /*0480*/  IADD3 R3, R0.reuse, 0x1960, RZ ;  /* 0x0000196000037810 */ /* 0x040fe40007ffe0ff */
        /* <DEDUP_REMOVED lines=19> */
[C---:B------:R-:W-:Y:S01]  /*05c0*/  IMAD.HI R65, R0.reuse, 0x38e38e39, RZ ;  /* 0x38e38e3900417827 */ /* 0x040fe200078e02ff */
[C---:B------:R-:W-:Y:S02]  /*05d0*/  IADD3 R66, R0.reuse, 0x40, RZ ;  /* 0x0000004000427810 */ /* 0x040fe40007ffe0ff */
[----:B------:R-:W-:Y:S01]  /*05e0*/  SHF.R.U32.HI R73, RZ, 0x1f, R48 ;  /* 0x0000001fff497819 */ /* 0x000fe20000011630 */
[----:B------:R-:W-:Y:S01]  /*05f0*/  IMAD.HI R56, R57, -0x77777777, R56 ;  /* 0x8888888939387827 */ /* 0x000fe200078e0238 */
[----:B------:R-:W-:-:S02]  /*0600*/  IADD3 R80, R0, 0x50, RZ ;  /* 0x0000005000507810 */ /* 0x000fc40007ffe0ff */
[----:B------:R-:W-:Y:S01]  /*0610*/  LOP3.LUT R83, R25, 0x4, RZ, 0xc0, !PT ;  /* 0x0000000419537812 */ /* 0x000fe200078ec0ff */
[----:B------:R-:W-:Y:S01]  /*0620*/  IMAD.HI R54, R55, -0x77777777, R54 ;  /* 0x8888888937367827 */ /* 0x000fe200078e0236 */
[----:B------:R-:W-:Y:S02]  /*0630*/  MOV R112, RZ ;  /* 0x000000ff00707202 */ /* 0x000fe40000000f00 */
[----:B------:R-:W-:Y:S01]  /*0640*/  SHF.R.U32.HI R83, RZ, 0x2, R83 ;  /* 0x00000002ff537819 */ /* 0x000fe20000011653 */
[----:B------:R-:W-:Y:S01]  /*0650*/  IMAD.HI R46, R5, -0x77777777, R4 ;  /* 0x88888889052e7827 */ /* 0x000fe200078e0204 */
[----:B------:R-:W-:-:S03]  /*0660*/  IADD3 R5, R0, 0x1dc0, RZ ;  /* 0x00001dc000057810 */ /* 0x000fc60007ffe0ff */
[----:B------:R-:W-:Y:S01]  /*0670*/  IMAD.HI R57, R27, -0x77777777, R26 ;  /* 0x888888891b397827 */ /* 0x000fe200078e021a */
[----:B------:R-:W-:-:S03]  /*0680*/  SHF.R.S32.HI R26, RZ, 0x4, R0 ;  /* 0x00000004ff1a7819 */ /* 0x000fc60000011400 */
[----:B------:R-:W-:Y:S01]  /*0690*/  IMAD.HI R55, R3, -0x77777777, R2 ;  /* 0x8888888903377827 */ /* 0x000fe200078e0202 */
[----:B------:R-:W-:Y:S02]  /*06a0*/  SHF.R.U32.HI R2, RZ, 0x1f, R65 ;  /* 0x0000001fff027819 */ /* 0x000fe40000011641 */
[----:B------:R-:W-:Y:S01]  /*06b0*/  IADD3 R9, R26, 0x1a, RZ ;  /* 0x0000001a1a097810 */ /* 0x000fe20007ffe0ff */
[----:B------:R-:W-:Y:S01]  /*06c0*/  IMAD.HI R28, R5, -0x77777777, R4 ;  /* 0x88888889051c7827 */ /* 0x000fe200078e0204 */
[----:B------:R-:W-:Y:S02]  /*06d0*/  LEA.HI.SX32 R65, R65, R2, 0x1b ;  /* 0x0000000241417211 */ /* 0x000fe400078fdaff */
[----:B------:R-:W-:Y:S01]  /*06e0*/  IADD3 R5, -R81, RZ, RZ ;  /* 0x000000ff51057210 */ /* 0x000fe20007ffe1ff */
[----:B------:R-:W-:Y:S01]  /*06f0*/  IMAD R82, R82, 0xe, RZ ;  /* 0x0000000e52527824 */ /* 0x000fe200078e02ff */
[----:B------:R-:W-:Y:S01]  /*0700*/  IADD3 R13, R26, 0x16, RZ ;  /* 0x000000161a0d7810 */ /* 0x000fe20007ffe0ff */
[----:B------:R-:W-:Y:S01]  /*0710*/  IMAD.HI R2, R84, 0x38e38e39, RZ ;  /* 0x38e38e3954027827 */ /* 0x000fe200078e02ff */
[----:B------:R-:W-:-:S02]  /*0720*/  IADD3 R11, R26, 0x18, RZ ;  /* 0x000000181a0b7810 */ /* 0x000fc40007ffe0ff */
[----:B------:R-:W-:Y:S01]  /*0730*/  ISETP.NE.AND P0, PT, R82, R5, PT ;  /* 0x000000055200720c */ /* 0x000fe20003f05270 */
[----:B------:R-:W-:Y:S01]  /*0740*/  IMAD.HI R63, R61, -0x77777777, R60 ;  /* 0x888888893d3f7827 */ /* 0x000fe200078e023c */
[C---:B------:R-:W-:Y:S02]  /*0750*/  IADD3 R15, R26.reuse, 0x14, RZ ;  /* 0x000000141a0f7810 */ /* 0x040fe40007ffe0ff */
[C---:B------:R-:W-:Y:S01]  /*0760*/  IADD3 R17, R26.reuse, 0x12, RZ ;  /* 0x000000121a117810 */ /* 0x040fe20007ffe0ff */
[----:B------:R-:W-:Y:S01]  /*0770*/  IMAD.HI R47, R7, -0x77777777, R6 ;  /* 0x88888889072f7827 */ /* 0x000fe200078e0206 */
[----:B------:R-:W-:Y:S02]  /*0780*/  IADD3 R7, R26, 0x1c, RZ ;  /* 0x0000001c1a077810 */ /* 0x000fe40007ffe0ff */
[----:B------:R-:W-:Y:S01]  /*0790*/  SHF.R.U32.HI R86, RZ, 0x1f, R57 ;  /* 0x0000001fff567819 */ /* 0x000fe20000011639 */
[----:B------:R-:W-:-:S03]  /*07a0*/  IMAD.HI R60, R23, -0x77777777, R22 ;  /* 0x88888889173c7827 */ /* 0x000fc600078e0216 */
[----:B------:R-:W-:Y:S01]  /*07b0*/  LEA.HI.SX32 R57, R57, R86, 0x18 ;  /* 0x0000005639397211 */ /* 0x000fe200078fc2ff */
[----:B------:R-:W-:Y:S01]  /*07c0*/  IMAD.HI R22, R9, -0x77777777, R8 ;  /* 0x8888888909167827 */ /* 0x000fe200078e0208 */
[----:B------:R-:W-:-:S03]  /*07d0*/  SHF.R.U32.HI R86, RZ, 0x1f, R45 ;  /* 0x0000001fff567819 */ /* 0x000fc6000001162d */
[----:B------:R-:W-:Y:S01]  /*07e0*/  IMAD.HI R8, R61, 0x38e38e39, RZ ;  /* 0x38e38e393d087827 */ /* 0x000fe200078e02ff */
[----:B------:R-:W-:Y:S02]  /*07f0*/  SHF.R.U32.HI R61, RZ, 0x1f, R2 ;  /* 0x0000001fff3d7819 */ /* 0x000fe40000011602 */
[----:B------:R-:W-:Y:S01]  /*0800*/  LEA.HI.SX32 R45, R45, R86, 0x18 ;  /* 0x000000562d2d7211 */ /* 0x000fe200078fc2ff */
[----:B------:R-:W-:-:S04]  /*0810*/  IMAD.HI R5, R13, -0x77777777, R12 ;  /* 0x888888890d057827 */ /* 0x000fc800078e020c */
[----:B------:R-:W-:-:S04]  /*0820*/  IMAD.HI R12, R33, 0x38e38e39, RZ ;  /* 0x38e38e39210c7827 */ /* 0x000fc800078e02ff */
[----:B------:R-:W-:-:S04]  /*0830*/  IMAD.HI R21, R11, -0x77777777, R10 ;  /* 0x888888890b157827 */ /* 0x000fc800078e020a */
[----:B------:R-:W-:-:S04]  /*0840*/  IMAD.HI R62, R53, -0x77777777, R52 ;  /* 0x88888889353e7827 */ /* 0x000fc800078e0234 */
[----:B------:R-:W-:-:S04]  /*0850*/  IMAD.HI R24, R7, -0x77777777, R6 ;  /* 0x8888888907187827 */ /* 0x000fc800078e0206 */
[----:B------:R-:W-:Y:S01]  /*0860*/  IMAD.HI R10, R53, 0x38e38e39, RZ ;  /* 0x38e38e39350a7827 */ /* 0x000fe200078e02ff */
[----:B------:R-:W-:Y:S02]  /*0870*/  LEA.HI.SX32 R53, R2, R61, 0x1b ;  /* 0x0000003d02357211 */ /* 0x000fe400078fdaff */
[----:B------:R-:W-:Y:S01]  /*0880*/  SHF.R.U32.HI R61, RZ, 0x1f, R8 ;  /* 0x0000001fff3d7819 */ /* 0x000fe20000011608 */
[----:B------:R-:W-:Y:S01]  /*0890*/  IMAD.HI R4, R15, -0x77777777, R14 ;  /* 0x888888890f047827 */ /* 0x000fe200078e020e */
[----:B------:R-:W-:Y:S02]  /*08a0*/  SHF.R.U32.HI R67, RZ, 0x1f, R10 ;  /* 0x0000001fff437819 */ /* 0x000fe4000001160a */
[----:B------:R-:W-:Y:S01]  /*08b0*/  LEA.HI.SX32 R8, R8, R61, 0x1b ;  /* 0x0000003d08087211 */ /* 0x000fe200078fdaff */
[----:B------:R-:W-:Y:S01]  /*08c0*/  IMAD.HI R6, R17, -0x77777777, R16 ;  /* 0x8888888911067827 */ /* 0x000fe200078e0210 */
[----:B------:R-:W-:-:S03]  /*08d0*/  LEA.HI.SX32 R10, R10, R67, 0x1b ;  /* 0x000000430a0a7211 */ /* 0x000fc600078fdaff */
[----:B------:R-:W-:-:S04]  /*08e0*/  IMAD.HI R30, R31, -0x77777777, R30 ;  /* 0x888888891f1e7827 */ /* 0x000fc800078e021e */
[----:B------:R-:W-:-:S04]  /*08f0*/  IMAD.HI R14, R76, 0x38e38e39, RZ ;  /* 0x38e38e394c0e7827 */ /* 0x000fc800078e02ff */
[----:B------:R-:W-:Y:S01]  /*0900*/  IMAD.HI R16, R31, 0x38e38e39, RZ ;  /* 0x38e38e391f107827 */ /* 0x000fe200078e02ff */
[----:B------:R-:W-:Y:S02]  /*0910*/  SHF.R.U32.HI R31, RZ, 0x1f, R12 ;  /* 0x0000001fff1f7819 */ /* 0x000fe4000001160c */
[----:B------:R-:W-:Y:S01]  /*0920*/  SHF.R.U32.HI R61, RZ, 0x1f, R14 ;  /* 0x0000001fff3d7819 */ /* 0x000fe2000001160e */
[----:B------:R-:W-:Y:S01]  /*0930*/  IMAD.HI R2, R78, 0x38e38e39, RZ ;  /* 0x38e38e394e027827 */ /* 0x000fe200078e02ff */
[----:B------:R-:W-:Y:S02]  /*0940*/  LEA.HI.SX32 R12, R12, R31, 0x1b ;  /* 0x0000001f0c0c7211 */ /* 0x000fe400078fdaff */
[----:B------:R-:W-:Y:S01]  /*0950*/  SHF.R.U32.HI R31, RZ, 0x1f, R16 ;  /* 0x0000001fff1f7819 */ /* 0x000fe20000011610 */
[----:B------:R-:W-:Y:S01]  /*0960*/  IMAD.HI R50, R51, -0x77777777, R50 ;  /* 0x8888888933327827 */ /* 0x000fe200078e0232 */
[----:B------:R-:W-:Y:S02]  /*0970*/  LEA.HI.SX32 R61, R14, R61, 0x1b ;  /* 0x0000003d0e3d7211 */ /* 0x000fe400078fdaff */
[----:B------:R-:W-:Y:S01]  /*0980*/  LEA.HI.SX32 R16, R16, R31, 0x1b ;  /* 0x0000001f10107211 */ /* 0x000fe200078fdaff */
[----:B------:R-:W-:-:S04]  /*0990*/  IMAD.HI R52, R19, -0x77777777, R18 ;  /* 0x8888888913347827 */ /* 0x000fc800078e0212 */
[----:B------:R-:W-:Y:S01]  /*09a0*/  IMAD.HI R51, R33, -0x77777777, R32 ;  /* 0x8888888921337827 */ /* 0x000fe200078e0220 */
[----:B------:R-:W-:-:S03]  /*09b0*/  SHF.R.U32.HI R33, RZ, 0x1f, R2 ;  /* 0x0000001fff217819 */ /* 0x000fc60000011602 */
[----:B------:R-:W-:Y:S01]  /*09c0*/  IMAD.HI R18, R27, 0x38e38e39, RZ ;  /* 0x38e38e391b127827 */ /* 0x000fe200078e02ff */
[----:B------:R-:W-:-:S03]  /*09d0*/  LEA.HI.SX32 R33, R2, R33, 0x1b ;  /* 0x0000002102217211 */ /* 0x000fc600078fdaff */
[----:B------:R-:W-:Y:S01]  /*09e0*/  IMAD.HI R14, R72, 0x38e38e39, RZ ;  /* 0x38e38e39480e7827 */ /* 0x000fe200078e02ff */
[----:B------:R-:W-:-:S03]  /*09f0*/  SHF.R.U32.HI R31, RZ, 0x1f, R18 ;  /* 0x0000001fff1f7819 */ /* 0x000fc60000011612 */
[----:B------:R-:W-:Y:S01]  /*0a00*/  IMAD.HI R20, R23, 0x38e38e39, RZ ;  /* 0x38e38e3917147827 */ /* 0x000fe200078e02ff */
[----:B------:R-:W-:Y:S02]  /*0a10*/  LEA.HI.SX32 R18, R18, R31, 0x1b ;  /* 0x0000001f12127211 */ /* 0x000fe400078fdaff */
[----:B------:R-:W-:Y:S01]  /*0a20*/  SHF.R.U32.HI R23, RZ, 0x1f, R14 ;  /* 0x0000001fff177819 */ /* 0x000fe2000001160e */
[----:B------:R-:W-:Y:S01]  /*0a30*/  IMAD.HI R2, R74, 0x38e38e39, RZ ;  /* 0x38e38e394a027827 */ /* 0x000fe200078e02ff */
[----:B------:R-:W-:Y:S02]  /*0a40*/  SHF.R.U32.HI R31, RZ, 0x1f, R20 ;  /* 0x0000001fff1f7819 */ /* 0x000fe40000011614 */
[----:B------:R-:W-:Y:S01]  /*0a50*/  LEA.HI.SX32 R23, R14, R23, 0x1b ;  /* 0x000000170e177211 */ /* 0x000fe200078fdaff */
[----:B------:R-:W-:Y:S01]  /*0a60*/  IMAD.HI R32, R70, 0x38e38e39, RZ ;  /* 0x38e38e3946207827 */ /* 0x000fe200078e02ff */
[----:B------:R-:W-:Y:S02]  /*0a70*/  SHF.R.U32.HI R27, RZ, 0x1f, R2 ;  /* 0x0000001fff1b7819 */ /* 0x000fe40000011602 */
[----:B------:R-:W-:Y:S01]  /*0a80*/  LEA.HI.SX32 R14, R20, R31, 0x1b ;  /* 0x0000001f140e7211 */ /* 0x000fe200078fdaff */
[----:B------:R-:W-:Y:S01]  /*0a90*/  IMAD.HI R31, R66, 0x38e38e39, RZ ;  /* 0x38e38e39421f7827 */ /* 0x000fe200078e02ff */
[----:B------:R-:W-:-:S02]  /*0aa0*/  LEA.HI.SX32 R27, R2, R27, 0x1b ;  /* 0x0000001b021b7211 */ /* 0x000fc400078fdaff */
[----:B------:R-:W-:Y:S01]  /*0ab0*/  SHF.R.U32.HI R67, RZ, 0x1f, R32 ;  /* 0x0000001fff437819 */ /* 0x000fe20000011620 */
[----:B------:R-:W-:Y:S01]  /*0ac0*/  IMAD.HI R20, R3, 0x38e38e39, RZ ;  /* 0x38e38e3903147827 */ /* 0x000fe200078e02ff */
[----:B------:R-:W-:Y:S02]  /*0ad0*/  IADD3 R2, R0, 0xe0, RZ ;  /* 0x000000e000027810 */ /* 0x000fe40007ffe0ff */
[----:B------:R-:W-:Y:S01]  /*0ae0*/  LEA.HI.SX32 R67, R32, R67, 0x1b ;  /* 0x0000004320437211 */ /* 0x000fe200078fdaff */
[----:B------:R-:W-:Y:S01]  /*0af0*/  IMAD.HI R68, R19, 0x38e38e39, RZ ;  /* 0x38e38e3913447827 */ /* 0x000fe200078e02ff */
[----:B------:R-:W-:Y:S02]  /*0b00*/  SHF.R.U32.HI R32, RZ, 0x1f, R31 ;  /* 0x0000001fff207819 */ /* 0x000fe4000001161f */
[----:B------:R-:W-:Y:S01]  /*0b10*/  SHF.R.U32.HI R19, RZ, 0x1f, R20 ;  /* 0x0000001fff137819 */ /* 0x000fe20000011614 */
[----:B------:R-:W-:Y:S01]  /*0b20*/  IMAD.HI R2, R2, 0x38e38e39, RZ ;  /* 0x38e38e3902027827 */ /* 0x000fe200078e02ff */
[----:B------:R-:W-:-:S02]  /*0b30*/  LEA.HI.SX32 R69, R31, R32, 0x1b ;  /* 0x000000201f457211 */ /* 0x000fc400078fdaff */
[----:B------:R-:W-:Y:S01]  /*0b40*/  LEA.HI.SX32 R20, R20, R19, 0x1b ;  /* 0x0000001314147211 */ /* 0x000fe200078fdaff */
[----:B------:R-:W-:Y:S01]  /*0b50*/  IMAD R78, R33, -0x90, R78 ;  /* 0xffffff70214e7824 */ /* 0x000fe200078e024e */
[----:B------:R-:W-:Y:S01]  /*0b60*/  SHF.R.U32.HI R33, RZ, 0x1f, R52 ;  /* 0x0000001fff217819 */ /* 0x000fe20000011634 */
[----:B------:R-:W-:Y:S01]  /*0b70*/  IMAD.HI R3, R80, 0x38e38e39, RZ ;  /* 0x38e38e3950037827 */ /* 0x000fe200078e02ff */
[----:B------:R-:W-:Y:S02]  /*0b80*/  SHF.R.U32.HI R31, RZ, 0x1f, R68 ;  /* 0x0000001fff1f7819 */ /* 0x000fe40000011644 */
[----:B------:R-:W-:Y:S01]  /*0b90*/  SHF.R.U32.HI R19, RZ, 0x1f, R2 ;  /* 0x0000001fff137819 */ /* 0x000fe20000011602 */
[----:B------:R-:W-:Y:S01]  /*0ba0*/  IMAD R76, R61, -0x90, R76 ;  /* 0xffffff703d4c7824 */ /* 0x000fe200078e024c */
[----:B------:R-:W-:Y:S01]  /*0bb0*/  LEA.HI.SX32 R52, R52, R33, 0x18 ;  /* 0x0000002134347211 */ /* 0x000fe200078fc2ff */
[----:B------:R-:W-:Y:S01]  /*0bc0*/  IMAD R74, R27, -0x90, R74 ;  /* 0xffffff701b4a7824 */ /* 0x000fe200078e024a */
[----:B------:R-:W-:Y:S01]  /*0bd0*/  LEA.HI.SX32 R71, R68, R31, 0x1b ;  /* 0x0000001f44477211 */ /* 0x000fe200078fdaff */
[----:B------:R-:W-:Y:S01]  /*0be0*/  IMAD R68, R65, -0x90, R0 ;  /* 0xffffff7041447824 */ /* 0x000fe200078e0200 */
[----:B------:R-:W-:Y:S01]  /*0bf0*/  SHF.R.U32.HI R33, RZ, 0x1f, R54 ;  /* 0x0000001fff217819 */ /* 0x000fe20000011636 */
[----:B------:R-:W-:Y:S01]  /*0c00*/  IMAD R72, R23, -0x90, R72 ;  /* 0xffffff7017487824 */ /* 0x000fe200078e0248 */
[----:B------:R-:W-:Y:S01]  /*0c10*/  LEA.HI.SX32 R19, R2, R19, 0x1b ;  /* 0x0000001302137211 */ /* 0x000fe200078fdaff */
[----:B------:R-:W-:Y:S01]  /*0c20*/  IMAD R68, R65, 0x240, R68 ;  /* 0x0000024041447824 */ /* 0x000fe200078e0244 */
[CC--:B------:R-:W-:Y:S01]  /*0c30*/  LEA.HI.SX32 R2, R48.reuse, R73.reuse, 0x1c ;  /* 0x0000004930027211 */ /* 0x0c0fe200078fe2ff */
[----:B------:R-:W-:Y:S01]  /*0c40*/  IMAD R70, R67, -0x90, R70 ;  /* 0xffffff7043467824 */ /* 0x000fe200078e0246 */
[----:B------:R-:W-:Y:S01]  /*0c50*/  LEA.HI.SX32 R31, R48, R73, 0x1e ;  /* 0x00000049301f7211 */ /* 0x000fe200078ff2ff */
[----:B------:R-:W-:Y:S01]  /*0c60*/  IMAD R84, R53, -0x90, R84 ;  /* 0xffffff7035547824 */ /* 0x000fe200078e0254 */
[----:B------:R-:W-:Y:S01]  /*0c70*/  SHF.R.U32.HI R48, RZ, 0x1f, R63 ;  /* 0x0000001fff307819 */ /* 0x000fe2000001163f */
[----:B------:R-:W-:Y:S01]  /*0c80*/  IMAD R79, R26, 0x38, R81 ;  /* 0x000000381a4f7824 */ /* 0x000fe200078e0251 */
[----:B------:R-:W-:Y:S01]  /*0c90*/  LEA.HI.SX32 R54, R54, R33, 0x18 ;  /* 0x0000002136367211 */ /* 0x000fe200078fc2ff */
[----:B------:R-:W-:Y:S01]  /*0ca0*/  IMAD R66, R69, -0x90, R66 ;  /* 0xffffff7045427824 */ /* 0x000fe200078e0242 */
[----:B------:R-:W-:Y:S01]  /*0cb0*/  SHF.R.U32.HI R33, RZ, 0x1f, R56 ;  /* 0x0000001fff217819 */ /* 0x000fe20000011638 */
[----:B------:R-:W-:Y:S01]  /*0cc0*/  IMAD R31, R31, -0x7, R0 ;  /* 0xfffffff91f1f7824 */ /* 0x000fe200078e0200 */
[----:B------:R-:W-:-:S02]  /*0cd0*/  SHF.R.U32.HI R65, RZ, 0x1f, R58 ;  /* 0x0000001fff417819 */ /* 0x000fc4000001163a */
[----:B------:R-:W-:Y:S02]  /*0ce0*/  LEA.HI.SX32 R27, R63, R48, 0x18 ;  /* 0x000000303f1b7211 */ /* 0x000fe400078fc2ff */
[----:B------:R-:W-:Y:S02]  /*0cf0*/  SHF.R.U32.HI R61, RZ, 0x1f, R38 ;  /* 0x0000001fff3d7819 */ /* 0x000fe40000011626 */
[----:B------:R-:W-:Y:S02]  /*0d00*/  SHF.R.U32.HI R63, RZ, 0x1f, R64 ;  /* 0x0000001fff3f7819 */ /* 0x000fe40000011640 */
[----:B------:R-:W-:Y:S02]  /*0d10*/  LEA.HI.SX32 R56, R56, R33, 0x18 ;  /* 0x0000002138387211 */ /* 0x000fe400078fc2ff */
[----:B------:R-:W-:Y:S02]  /*0d20*/  SHF.R.U32.HI R32, RZ, 0x1f, R3 ;  /* 0x0000001fff207819 */ /* 0x000fe40000011603 */
[----:B------:R-:W-:-:S02]  /*0d30*/  LEA.HI.SX32 R33, R58, R65, 0x18 ;  /* 0x000000413a217211 */ /* 0x000fc400078fc2ff */
[----:B------:R-:W-:Y:S02]  /*0d40*/  LEA.HI.SX32 R58, R38, R61, 0x18 ;  /* 0x0000003d263a7211 */ /* 0x000fe400078fc2ff */
[----:B------:R-:W-:Y:S02]  /*0d50*/  LEA.HI.SX32 R64, R64, R63, 0x18 ;  /* 0x0000003f40407211 */ /* 0x000fe400078fc2ff */
[----:B------:R-:W-:Y:S02]  /*0d60*/  SHF.R.U32.HI R38, RZ, 0x1f, R59 ;  /* 0x0000001fff267819 */ /* 0x000fe4000001163b */
[----:B------:R-:W-:Y:S02]  /*0d70*/  SHF.R.U32.HI R63, RZ, 0x1f, R30 ;  /* 0x0000001fff3f7819 */ /* 0x000fe4000001161e */
[----:B------:R-:W-:Y:S02]  /*0d80*/  LEA.HI.SX32 R3, R3, R32, 0x1b ;  /* 0x0000002003037211 */ /* 0x000fe400078fdaff */
[----:B------:R-:W-:-:S02]  /*0d90*/  SHF.R.S32.HI R23, RZ, 0x3, R25 ;  /* 0x00000003ff177819 */ /* 0x000fc40000011419 */
[----:B------:R-:W-:Y:S01]  /*0da0*/  SHF.R.U32.HI R48, RZ, 0x1f, R55 ;  /* 0x0000001fff307819 */ /* 0x000fe20000011637 */
[----:B------:R-:W-:Y:S01]  /*0db0*/  IMAD R32, R3, -0x90, R80 ;  /* 0xffffff7003207824 */ /* 0x000fe200078e0250 */
[----:B------:R-:W-:Y:S01]  /*0dc0*/  SHF.R.U32.HI R61, RZ, 0x1f, R62 ;  /* 0x0000001fff3d7819 */ /* 0x000fe2000001163e */
[----:B------:R-:W-:Y:S01]  /*0dd0*/  IMAD R88, R23, 0x2400, R80 ;  /* 0x0000240017587824 */ /* 0x000fe200078e0250 */
[----:B------:R-:W-:Y:S01]  /*0de0*/  LEA.HI.SX32 R38, R59, R38, 0x18 ;  /* 0x000000263b267211 */ /* 0x000fe200078fc2ff */
[----:B------:R-:W-:Y:S01]  /*0df0*/  IMAD R69, R23, 0x2400, R78 ;  /* 0x0000240017457824 */ /* 0x000fe200078e024e */
[----:B------:R-:W-:Y:S01]  /*0e00*/  SHF.R.U32.HI R65, RZ, 0x1f, R40 ;  /* 0x0000001fff417819 */ /* 0x000fe20000011628 */
[----:B------:R-:W-:Y:S01]  /*0e10*/  IMAD R3, R71, 0x240, R88 ;  /* 0x0000024047037824 */ /* 0x000fe200078e0258 */
[----:B------:R-:W-:Y:S01]  /*0e20*/  LEA.HI.SX32 R59, R30, R63, 0x18 ;  /* 0x0000003f1e3b7211 */ /* 0x000fe200078fc2ff */
[C---:B------:R-:W-:Y:S01]  /*0e30*/  IMAD R73, R23.reuse, 0x2400, R74 ;  /* 0x0000240017497824 */ /* 0x040fe200078e024a */
[----:B------:R-:W-:Y:S01]  /*0e40*/  SHF.R.U32.HI R63, RZ, 0x1f, R60 ;  /* 0x0000001fff3f7819 */ /* 0x000fe2000001163c */
[----:B------:R-:W-:Y:S01]  /*0e50*/  IMAD R87, R23, 0x2400, R84 ;  /* 0x0000240017577824 */ /* 0x000fe200078e0254 */
[----:B------:R-:W-:Y:S01]  /*0e60*/  LEA.HI.SX32 R55, R55, R48, 0x18 ;  /* 0x0000003037377211 */ /* 0x000fe200078fc2ff */
[C---:B------:R-:W-:Y:S01]  /*0e70*/  IMAD R71, R23.reuse, 0x2400, R76 ;  /* 0x0000240017477824 */ /* 0x040fe200078e024c */
[----:B------:R-:W-:Y:S01]  /*0e80*/  SHF.R.U32.HI R67, RZ, 0x1f, R42 ;  /* 0x0000001fff437819 */ /* 0x000fe2000001162a */
[C---:B------:R-:W-:Y:S01]  /*0e90*/  IMAD R75, R23.reuse, 0x2400, R72 ;  /* 0x00002400174b7824 */ /* 0x040fe200078e0248 */
[----:B------:R-:W-:Y:S01]  /*0ea0*/  SHF.R.U32.HI R80, RZ, 0x1f, R51 ;  /* 0x0000001fff507819 */ /* 0x000fe20000011633 */
[C---:B------:R-:W-:Y:S01]  /*0eb0*/  IMAD R77, R23.reuse, 0x2400, R70 ;  /* 0x00002400174d7824 */ /* 0x040fe200078e0246 */
[----:B------:R-:W-:Y:S01]  /*0ec0*/  SHF.R.U32.HI R48, RZ, 0x1f, R47 ;  /* 0x0000001fff307819 */ /* 0x000fe2000001162f */
[C---:B------:R-:W-:Y:S01]  /*0ed0*/  IMAD R85, R23.reuse, 0x2400, R66 ;  /* 0x0000240017557824 */ /* 0x040fe200078e0242 */
[----:B------:R-:W-:Y:S01]  /*0ee0*/  LEA.HI.SX32 R62, R62, R61, 0x18 ;  /* 0x0000003d3e3e7211 */ /* 0x000fe200078fc2ff */
[----:B------:R-:W-:Y:S01]  /*0ef0*/  IMAD R74, R23, 0x2400, R32 ;  /* 0x00002400174a7824 */ /* 0x000fe200078e0220 */
[----:B------:R-:W-:-:S02]  /*0f00*/  LEA.HI.SX32 R61, R40, R65, 0x18 ;  /* 0x00000041283d7211 */ /* 0x000fc400078fc2ff */
[----:B------:R-:W-:Y:S02]  /*0f10*/  SHF.R.U32.HI R40, RZ, 0x1f, R39 ;  /* 0x0000001fff287819 */ /* 0x000fe40000011627 */
[----:B------:R-:W-:Y:S02]  /*0f20*/  LEA.HI.SX32 R60, R60, R63, 0x18 ;  /* 0x0000003f3c3c7211 */ /* 0x000fe400078fc2ff */
[----:B------:R-:W-:Y:S02]  /*0f30*/  SHF.R.U32.HI R65, RZ, 0x1f, R34 ;  /* 0x0000001fff417819 */ /* 0x000fe40000011622 */
[----:B------:R-:W-:Y:S02]  /*0f40*/  LEA.HI.SX32 R63, R42, R67, 0x18 ;  /* 0x000000432a3f7211 */ /* 0x000fe400078fc2ff */
[----:B------:R-:W-:Y:S02]  /*0f50*/  LEA.HI.SX32 R51, R51, R80, 0x18 ;  /* 0x0000005033337211 */ /* 0x000fe400078fc2ff */
[----:B------:R-:W-:-:S02]  /*0f60*/  LEA.HI.SX32 R47, R47, R48, 0x18 ;  /* 0x000000302f2f7211 */ /* 0x000fc400078fc2ff */
[----:B------:R-:W-:Y:S02]  /*0f70*/  SHF.R.U32.HI R67, RZ, 0x1f, R44 ;  /* 0x0000001fff437819 */ /* 0x000fe4000001162c */
[----:B------:R-:W-:Y:S02]  /*0f80*/  SHF.R.U32.HI R80, RZ, 0x1f, R41 ;  /* 0x0000001fff507819 */ /* 0x000fe40000011629 */
[----:B------:R-:W-:Y:S02]  /*0f90*/  SHF.R.U32.HI R48, RZ, 0x1f, R29 ;  /* 0x0000001fff307819 */ /* 0x000fe4000001161d */
[----:B------:R-:W-:Y:S02]  /*0fa0*/  LEA.HI.SX32 R40, R39, R40, 0x18 ;  /* 0x0000002827287211 */ /* 0x000fe400078fc2ff */
[----:B------:R-:W-:Y:S02]  /*0fb0*/  LEA.HI.SX32 R39, R34, R65, 0x18 ;  /* 0x0000004122277211 */ /* 0x000fe400078fc2ff */
[----:B------:R-:W-:-:S02]  /*0fc0*/  SHF.R.U32.HI R30, RZ, 0x1f, R35 ;  /* 0x0000001fff1e7819 */ /* 0x000fc40000011623 */
[----:B------:R-:W-:Y:S02]  /*0fd0*/  SHF.R.U32.HI R53, RZ, 0x1f, R50 ;  /* 0x0000001fff357819 */ /* 0x000fe40000011632 */
[----:B------:R-:W-:Y:S02]  /*0fe0*/  SHF.R.U32.HI R65, RZ, 0x1f, R36 ;  /* 0x0000001fff417819 */ /* 0x000fe40000011624 */
[----:B------:R-:W-:Y:S02]  /*0ff0*/  LEA.HI.SX32 R42, R44, R67, 0x18 ;  /* 0x000000432c2a7211 */ /* 0x000fe400078fc2ff */
[----:B------:R-:W-:Y:S02]  /*1000*/  LEA.HI.SX32 R41, R41, R80, 0x18 ;  /* 0x0000005029297211 */ /* 0x000fe400078fc2ff */
[----:B------:R-:W-:Y:S02]  /*1010*/  SHF.R.U32.HI R34, RZ, 0x1f, R43 ;  /* 0x0000001fff227819 */ /* 0x000fe4000001162b */
[----:B------:R-:W-:-:S02]  /*1020*/  SHF.R.U32.HI R67, RZ, 0x1f, R28 ;  /* 0x0000001fff437819 */ /* 0x000fc4000001161c */
[----:B------:R-:W-:Y:S02]  /*1030*/  LEA.HI.SX32 R48, R29, R48, 0x18 ;  /* 0x000000301d307211 */ /* 0x000fe400078fc2ff */
[----:B------:R-:W-:Y:S02]  /*1040*/  SHF.R.U32.HI R80, RZ, 0x1f, R49 ;  /* 0x0000001fff507819 */ /* 0x000fe40000011631 */
[----:B------:R-:W-:Y:S02]  /*1050*/  SHF.R.U32.HI R29, RZ, 0x1f, R22 ;  /* 0x0000001fff1d7819 */ /* 0x000fe40000011616 */
[----:B------:R-:W-:Y:S02]  /*1060*/  LEA.HI.SX32 R35, R35, R30, 0x18 ;  /* 0x0000001e23237211 */ /* 0x000fe400078fc2ff */
[----:B------:R-:W-:Y:S02]  /*1070*/  LEA.HI.SX32 R53, R50, R53, 0x18 ;  /* 0x0000003532357211 */ /* 0x000fe400078fc2ff */
[----:B------:R-:W-:-:S02]  /*1080*/  LEA.HI.SX32 R30, R36, R65, 0x18 ;  /* 0x00000041241e7211 */ /* 0x000fc400078fc2ff */
[----:B------:R-:W-:Y:S02]  /*1090*/  LEA.HI.SX32 R43, R43, R34, 0x18 ;  /* 0x000000222b2b7211 */ /* 0x000fe400078fc2ff */
[----:B------:R-:W-:Y:S02]  /*10a0*/  SHF.R.U32.HI R65, RZ, 0x1f, R46 ;  /* 0x0000001fff417819 */ /* 0x000fe4000001162e */
[----:B------:R-:W-:Y:S02]  /*10b0*/  LEA.HI.SX32 R50, R28, R67, 0x18 ;  /* 0x000000431c327211 */ /* 0x000fe400078fc2ff */
[----:B------:R-:W-:Y:S02]  /*10c0*/  LEA.HI.SX32 R49, R49, R80, 0x18 ;  /* 0x0000005031317211 */ /* 0x000fe400078fc2ff */
[----:B------:R-:W-:Y:S02]  /*10d0*/  SHF.R.U32.HI R34, RZ, 0x1f, R37 ;  /* 0x0000001fff227819 */ /* 0x000fe40000011625 */
[----:B------:R-:W-:-:S02]  /*10e0*/  LEA.HI.SX32 R29, R22, R29, 0x1c ;  /* 0x0000001d161d7211 */ /* 0x000fc400078fe2ff */
[----:B------:R-:W-:Y:S02]  /*10f0*/  SHF.R.U32.HI R67, RZ, 0x1f, R6 ;  /* 0x0000001fff437819 */ /* 0x000fe40000011606 */
[C---:B------:R-:W-:Y:S02]  /*1100*/  IADD3 R79, R82.reuse, R79, RZ ;  /* 0x0000004f524f7210 */ /* 0x040fe40007ffe0ff */
[----:B------:R-:W-:Y:S02]  /*1110*/  SHF.R.U32.HI R22, RZ, 0x1f, R5 ;  /* 0x0000001fff167819 */ /* 0x000fe40000011605 */
[----:B------:R-:W-:Y:S02]  /*1120*/  IADD3 R80, R82, R81, RZ ;  /* 0x0000005152507210 */ /* 0x000fe40007ffe0ff */
[----:B------:R-:W-:Y:S02]  /*1130*/  LEA.HI.SX32 R44, R46, R65, 0x18 ;  /* 0x000000412e2c7211 */ /* 0x000fe400078fc2ff */
[----:B------:R-:W-:-:S02]  /*1140*/  LEA.HI.SX32 R46, R37, R34, 0x18 ;  /* 0x00000022252e7211 */ /* 0x000fc400078fc2ff */
[----:B------:R-:W-:Y:S02]  /*1150*/  LEA.HI.SX32 R67, R6, R67, 0x1c ;  /* 0x0000004306437211 */ /* 0x000fe400078fe2ff */
[----:B------:R-:W-:Y:S01]  /*1160*/  LEA.HI.SX32 R37, R5, R22, 0x1c ;  /* 0x0000001605257211 */ /* 0x000fe200078fe2ff */
[----:B------:R-:W-:Y:S01]  /*1170*/  IMAD R5, R83, 0x620, R79 ;  /* 0x0000062053057824 */ /* 0x000fe200078e024f */
[----:B------:R-:W-:Y:S01]  /*1180*/  IADD3 R6, R80, -0x39, RZ ;  /* 0xffffffc750067810 */ /* 0x000fe20007ffe0ff */
[----:B------:R-:W-:Y:S01]  /*1190*/  IMAD R94, R67, -0x1e, R17 ;  /* 0xffffffe2435e7824 */ /* 0x000fe200078e0211 */
[----:B------:R-:W-:Y:S01]  /*11a0*/  IADD3 R89, R79, 0x267, RZ ;  /* 0x000002674f597810 */ /* 0x000fe20007ffe0ff */
[----:B------:R-:W-:Y:S01]  /*11b0*/  IMAD R90, R37, -0x1e, R13 ;  /* 0xffffffe2255a7824 */ /* 0x000fe200078e020d */
[C---:B------:R-:W-:Y:S01]  /*11c0*/  IADD3 R22, R79.reuse, 0x1f7, RZ ;  /* 0x000001f74f167810 */ /* 0x040fe20007ffe0ff */
[----:B------:R-:W-:Y:S01]  /*11d0*/  IMAD R78, R54, 0xc40, R6 ;  /* 0x00000c40364e7824 */ /* 0x000fe200078e0206 */
[----:B------:R-:W-:Y:S01]  /*11e0*/  SHF.R.U32.HI R65, RZ, 0x1f, R4 ;  /* 0x0000001fff417819 */ /* 0x000fe20000011604 */
[----:B------:R-:W-:Y:S01]  /*11f0*/  IMAD R36, R38, 0xc40, R89 ;  /* 0x00000c4026247824 */ /* 0x000fe200078e0259 */
[----:B------:R-:W-:Y:S01]  /*1200*/  IADD3 R54, R79, 0x187, RZ ;  /* 0x000001874f367810 */ /* 0x000fe20007ffe0ff */
[--C-:B------:R-:W-:Y:S01]  /*1210*/  IMAD R38, R59, 0xc40, R22.reuse ;  /* 0x00000c403b267824 */ /* 0x100fe200078e0216 */
[----:B------:R-:W-:Y:S01]  /*1220*/  LEA.HI.SX32 R65, R4, R65, 0x1c ;  /* 0x0000004104417211 */ /* 0x000fe200078fe2ff */
[----:B------:R-:W-:Y:S01]  /*1230*/  IMAD R40, R40, 0xc40, R22 ;  /* 0x00000c4028287824 */ /* 0x000fe200078e0216 */
[----:B------:R-:W-:Y:S01]  /*1240*/  SHF.R.U32.HI R25, RZ, 0x1f, R24 ;  /* 0x0000001fff197819 */ /* 0x000fe20000011618 */
[----:B------:R-:W-:Y:S01]  /*1250*/  IMAD R4, R23, 0x2400, R68 ;  /* 0x0000240017047824 */ /* 0x000fe200078e0244 */
[----:B------:R-:W-:Y:S01]  /*1260*/  SHF.R.U32.HI R28, RZ, 0x1f, R21 ;  /* 0x0000001fff1c7819 */ /* 0x000fe20000011615 */
[----:B------:R-:W-:Y:S01]  /*1270*/  IMAD R66, R52, 0xc40, R6 ;  /* 0x00000c4034427824 */ /* 0x000fe200078e0206 */
[----:B------:R-:W-:Y:S01]  /*1280*/  IADD3 R22, R79, 0xa7, RZ ;  /* 0x000000a74f167810 */ /* 0x000fe20007ffe0ff */
[----:B------:R-:W-:Y:S01]  /*1290*/  IMAD R52, R60, 0xc40, R54 ;  /* 0x00000c403c347824 */ /* 0x000fe200078e0236 */
[----:B------:R-:W-:Y:S01]  /*12a0*/  IADD3 R23, R5, 0x2d7, RZ ;  /* 0x000002d705177810 */ /* 0x000fe20007ffe0ff */
[--C-:B------:R-:W-:Y:S01]  /*12b0*/  IMAD R84, R27, 0xc40, R6.reuse ;  /* 0x00000c401b547824 */ /* 0x100fe200078e0206 */
[----:B------:R-:W-:Y:S01]  /*12c0*/  LEA.HI.SX32 R25, R24, R25, 0x1c ;  /* 0x0000001918197211 */ /* 0x000fe200078fe2ff */
[--C-:B------:R-:W-:Y:S01]  /*12d0*/  IMAD R26, R51, 0xc40, R6.reuse ;  /* 0x00000c40331a7824 */ /* 0x100fe200078e0206 */
[----:B------:R-:W-:Y:S01]  /*12e0*/  LEA.HI.SX32 R21, R21, R28, 0x1c ;  /* 0x0000001c15157211 */ /* 0x000fe200078fe2ff */
[--C-:B------:R-:W-:Y:S01]  /*12f0*/  IMAD R24, R57, 0xc40, R6.reuse ;  /* 0x00000c4039187824 */ /* 0x100fe200078e0206 */
[----:B------:R-:W-:Y:S01]  /*1300*/  IADD3 R27, R79, 0x37, RZ ;  /* 0x000000374f1b7810 */ /* 0x000fe20007ffe0ff */
[--C-:B------:R-:W-:Y:S01]  /*1310*/  IMAD R28, R55, 0xc40, R6.reuse ;  /* 0x00000c40371c7824 */ /* 0x100fe200078e0206 */
[----:B------:R-:W-:Y:S01]  /*1320*/  SHF.L.U32 R31, R31, 0x1, RZ ;  /* 0x000000011f1f7819 */ /* 0x000fe200000006ff */
[----:B------:R-:W-:-:S02]  /*1330*/  IMAD R68, R41, 0xc40, R6 ;  /* 0x00000c4029447824 */ /* 0x000fc400078e0206 */
[--C-:B------:R-:W-:Y:S02]  /*1340*/  IMAD R88, R45, 0xc40, R6.reuse ;  /* 0x00000c402d587824 */ /* 0x100fe400078e0206 */
[--C-:B------:R-:W-:Y:S02]  /*1350*/  IMAD R70, R47, 0xc40, R6.reuse ;  /* 0x00000c402f467824 */ /* 0x100fe400078e0206 */
[--C-:B------:R-:W-:Y:S02]  /*1360*/  IMAD R72, R49, 0xc40, R6.reuse ;  /* 0x00000c4031487824 */ /* 0x100fe400078e0206 */
[--C-:B------:R-:W-:Y:S02]  /*1370*/  IMAD R76, R53, 0xc40, R6.reuse ;  /* 0x00000c40354c7824 */ /* 0x100fe400078e0206 */
[--C-:B------:R-:W-:Y:S02]  /*1380*/  IMAD R86, R56, 0xc40, R6.reuse ;  /* 0x00000c4038567824 */ /* 0x100fe400078e0206 */
[----:B------:R-:W-:Y:S01]  /*1390*/  IMAD R96, R33, 0xc40, R6 ;  /* 0x00000c4021607824 */ /* 0x000fe200078e0206 */
[----:B------:R-:W-:Y:S01]  /*13a0*/  IADD3 R33, R79, 0x347, RZ ;  /* 0x000003474f217810 */ /* 0x000fe20007ffe0ff */
[--C-:B------:R-:W-:Y:S01]  /*13b0*/  IMAD R60, R35, 0xc40, R22.reuse ;  /* 0x00000c40233c7824 */ /* 0x100fe200078e0216 */
[C---:B------:R-:W-:Y:S01]  /*13c0*/  IADD3 R35, R79.reuse, 0x577, RZ ;  /* 0x000005774f237810 */ /* 0x040fe20007ffe0ff */
[----:B------:R-:W-:Y:S01]  /*13d0*/  IMAD R42, R42, 0xc40, R22 ;  /* 0x00000c402a2a7824 */ /* 0x000fe200078e0216 */
[----:B------:R-:W-:Y:S01]  /*13e0*/  MOV R22, RZ ;  /* 0x000000ff00167202 */ /* 0x000fe20000000f00 */
[--C-:B------:R-:W-:Y:S01]  /*13f0*/  IMAD R5, R58, 0xc40, R23.reuse ;  /* 0x00000c403a057824 */ /* 0x100fe200078e0217 */
[----:B------:R-:W-:Y:S01]  /*1400*/  IADD3 R58, R79, 0x117, RZ ;  /* 0x000001174f3a7810 */ /* 0x000fe20007ffe0ff */
[----:B------:R-:W-:-:S02]  /*1410*/  IMAD R6, R64, 0xc40, R23 ;  /* 0x00000c4040067824 */ /* 0x000fc400078e0217 */
[----:B------:R-:W-:Y:S02]  /*1420*/  IMAD R23, R2, -0x1c, R0 ;  /* 0xffffffe402177824 */ /* 0x000fe400078e0200 */
[----:B------:R-:W-:Y:S02]  /*1430*/  IMAD R32, R62, 0xc40, R89 ;  /* 0x00000c403e207824 */ /* 0x000fe400078e0259 */
[----:B------:R-:W-:-:S04]  /*1440*/  IMAD.HI R23, R23, -0x6db6db6d, R22 ;  /* 0x9249249317177827 */ /* 0x000fc800078e0216 */
[----:B------:R-:W-:Y:S02]  /*1450*/  IMAD R22, R25, -0x1e, R7 ;  /* 0xffffffe219167824 */ /* 0x000fe400078e0207 */
[----:B------:R-:W-:Y:S01]  /*1460*/  IMAD R7, R8, 0x240, R87 ;  /* 0x0000024008077824 */ /* 0x000fe200078e0257 */
[----:B------:R-:W-:Y:S01]  /*1470*/  HFMA2.MMA R87, -RZ, RZ, 0, 0 ;  /* 0x00000000ff577435 */ /* 0x000fe200000001ff */
[----:B------:R-:W-:Y:S02]  /*1480*/  IMAD R8, R10, 0x240, R69 ;  /* 0x000002400a087824 */ /* 0x000fe400078e0245 */
[----:B------:R-:W-:Y:S02]  /*1490*/  IMAD R10, R16, 0x240, R73 ;  /* 0x00000240100a7824 */ /* 0x000fe400078e0249 */
[----:B------:R-:W-:Y:S02]  /*14a0*/  IMAD R16, R83, 0x1c, R22 ;  /* 0x0000001c53107824 */ /* 0x000fe400078e0216 */
[----:B------:R-:W-:-:S02]  /*14b0*/  IMAD R62, R29, -0x1e, R9 ;  /* 0xffffffe21d3e7824 */ /* 0x000fc400078e0209 */
[----:B------:R-:W-:Y:S02]  /*14c0*/  IMAD R9, R12, 0x240, R71 ;  /* 0x000002400c097824 */ /* 0x000fe400078e0247 */
[----:B------:R-:W-:Y:S02]  /*14d0*/  IMAD R12, R14, 0x240, R77 ;  /* 0x000002400e0c7824 */ /* 0x000fe400078e024d */
[----:B------:R-:W-:Y:S01]  /*14e0*/  IMAD R14, R19, 0x240, R74 ;  /* 0x00000240130e7824 */ /* 0x000fe200078e024a */
[----:B------:R-:W-:Y:S01]  /*14f0*/  IADD3 R19, R16, -0x1, RZ ;  /* 0xffffffff10137810 */ /* 0x000fe20007ffe0ff */
[----:B------:R-:W-:Y:S02]  /*1500*/  IMAD R64, R21, -0x1e, R11 ;  /* 0xffffffe215407824 */ /* 0x000fe400078e020b */
[----:B------:R-:W-:Y:S01]  /*1510*/  IMAD R17, R83, 0x620, R88 ;  /* 0x0000062053117824 */ /* 0x000fe200078e0258 */
[----:B------:R-:W-:Y:S01]  /*1520*/  ISETP.LT.U32.AND P1, PT, R19, 0x38, P0 ;  /* 0x000000381300780c */ /* 0x000fe20000721070 */
[----:B------:R-:W-:Y:S01]  /*1530*/  IMAD R11, R18, 0x240, R75 ;  /* 0x00000240120b7824 */ /* 0x000fe200078e024b */
[----:B------:R-:W-:Y:S01]  /*1540*/  SHF.R.U32.HI R18, RZ, 0x1f, R23 ;  /* 0x0000001fff127819 */ /* 0x000fe20000011617 */
[----:B------:R-:W-:Y:S01]  /*1550*/  IMAD R21, R83, 0x620, R96 ;  /* 0x0000062053157824 */ /* 0x000fe200078e0260 */
[----:B------:R-:W-:Y:S01]  /*1560*/  ISETP.LT.U32.AND P1, PT, R80, 0x39, P1 ;  /* 0x000000395000780c */ /* 0x000fe20000f21070 */
[C---:B------:R-:W-:Y:S01]  /*1570*/  IMAD R16, R22.reuse, 0x38, R17 ;  /* 0x0000003816107824 */ /* 0x040fe200078e0211 */
[----:B------:R-:W-:Y:S01]  /*1580*/  LEA.HI.SX32 R18, R23, R18, 0x1e ;  /* 0x0000001217127211 */ /* 0x000fe200078ff2ff */
[----:B------:R-:W-:Y:S01]  /*1590*/  IMAD R17, R22, 0x38, R21 ;  /* 0x0000003816117824 */ /* 0x000fe200078e0215 */
[----:B------:R-:W-:Y:S01]  /*15a0*/  CS2R R96, SRZ ;  /* 0x0000000000607805 */ /* 0x000fe2000001ff00 */
[----:B------:R-:W-:-:S02]  /*15b0*/  IMAD R19, R83, 0x620, R26 ;  /* 0x0000062053137824 */ /* 0x000fc400078e021a */
[----:B------:R-:W-:Y:S02]  /*15c0*/  IMAD R29, R83, 0x620, R70 ;  /* 0x00000620531d7824 */ /* 0x000fe400078e0246 */
[----:B------:R-:W-:Y:S02]  /*15d0*/  IMAD R92, R65, -0x1e, R15 ;  /* 0xffffffe2415c7824 */ /* 0x000fe400078e020f */
[C---:B------:R-:W-:Y:S02]  /*15e0*/  IMAD R21, R83.reuse, 0x620, R24 ;  /* 0x0000062053157824 */ /* 0x040fe400078e0218 */
[--C-:B------:R-:W-:Y:S02]  /*15f0*/  IMAD R30, R30, 0xc40, R27.reuse ;  /* 0x00000c401e1e7824 */ /* 0x100fe400078e021b */
[----:B------:R-:W-:Y:S02]  /*1600*/  IMAD R44, R44, 0xc40, R27 ;  /* 0x00000c402c2c7824 */ /* 0x000fe400078e021b */
[----:B------:R-:W-:-:S02]  /*1610*/  IMAD R15, R83, 0x620, R84 ;  /* 0x00000620530f7824 */ /* 0x000fc400078e0254 */
[----:B------:R-:W-:Y:S02]  /*1620*/  IMAD R23, R83, 0x620, R28 ;  /* 0x0000062053177824 */ /* 0x000fe400078e021c */
[----:B------:R-:W-:Y:S02]  /*1630*/  IMAD R56, R39, 0xc40, R58 ;  /* 0x00000c4027387824 */ /* 0x000fe400078e023a */
[--C-:B------:R-:W-:Y:S02]  /*1640*/  IMAD R46, R46, 0xc40, R33.reuse ;  /* 0x00000c402e2e7824 */ /* 0x100fe400078e0221 */
[----:B------:R-:W-:Y:S02]  /*1650*/  IMAD R48, R48, 0xc40, R33 ;  /* 0x00000c4030307824 */ /* 0x000fe400078e0221 */
[----:B------:R-:W-:Y:S02]  /*1660*/  IMAD R50, R50, 0xc40, R35 ;  /* 0x00000c4032327824 */ /* 0x000fe400078e0223 */
[----:B------:R-:W-:-:S02]  /*1670*/  IMAD R25, R83, 0x620, R66 ;  /* 0x0000062053197824 */ /* 0x000fc400078e0242 */
[C---:B------:R-:W-:Y:S02]  /*1680*/  IMAD R27, R83.reuse, 0x620, R68 ;  /* 0x00000620531b7824 */ /* 0x040fe400078e0244 */
[----:B------:R-:W-:Y:S02]  /*1690*/  IMAD R13, R20, 0x240, R85 ;  /* 0x00000240140d7824 */ /* 0x000fe400078e0255 */
[C---:B------:R-:W-:Y:S02]  /*16a0*/  IMAD R33, R83.reuse, 0x620, R72 ;  /* 0x0000062053217824 */ /* 0x040fe400078e0248 */
[C---:B------:R-:W-:Y:S02]  /*16b0*/  IMAD R35, R83.reuse, 0x620, R76 ;  /* 0x0000062053237824 */ /* 0x040fe400078e024c */
[C---:B------:R-:W-:Y:S01]  /*16c0*/  IMAD R37, R83.reuse, 0x620, R78 ;  /* 0x0000062053257824 */ /* 0x040fe200078e024e */
[----:B------:R-:W-:Y:S01]  /*16d0*/  CS2R R76, SRZ ;  /* 0x00000000004c7805 */ /* 0x000fe2000001ff00 */
[----:B------:R-:W-:-:S02]  /*16e0*/  IMAD R39, R83, 0x620, R86 ;  /* 0x0000062053277824 */ /* 0x000fc400078e0256 */
[C---:B------:R-:W-:Y:S02]  /*16f0*/  IMAD R19, R62.reuse, 0x38, R19 ;  /* 0x000000383e137824 */ /* 0x040fe400078e0213 */
[----:B------:R-:W-:Y:S01]  /*1700*/  IMAD R24, R62, 0x38, R29 ;  /* 0x000000383e187824 */ /* 0x000fe200078e021d */
[----:B------:R-:W-:Y:S01]  /*1710*/  HFMA2.MMA R29, -RZ, RZ, 0, 0 ;  /* 0x00000000ff1d7435 */ /* 0x000fe200000001ff */
[----:B------:R-:W-:Y:S02]  /*1720*/  IMAD R20, R64, 0x38, R21 ;  /* 0x0000003840147824 */ /* 0x000fe400078e0215 */
[----:B------:R-:W-:Y:S02]  /*1730*/  IMAD R62, R83, 0x1c, R62 ;  /* 0x0000001c533e7824 */ /* 0x000fe400078e023e */
[----:B------:R-:W-:Y:S02]  /*1740*/  IMAD R15, R22, 0x38, R15 ;  /* 0x00000038160f7824 */ /* 0x000fe400078e020f */
[----:B------:R-:W-:Y:S01]  /*1750*/  IMAD R21, R90, 0x38, R23 ;  /* 0x000000385a157824 */ /* 0x000fe200078e0217 */
[----:B------:R-:W-:Y:S01]  /*1760*/  IADD3 R62, R62, -0x1, RZ ;  /* 0xffffffff3e3e7810 */ /* 0x000fe20007ffe0ff */
[----:B------:R-:W-:-:S02]  /*1770*/  IMAD R22, R92, 0x38, R25 ;  /* 0x000000385c167824 */ /* 0x000fc400078e0219 */
[----:B------:R-:W-:Y:S01]  /*1780*/  IMAD R23, R94, 0x38, R27 ;  /* 0x000000385e177824 */ /* 0x000fe200078e021b */
[----:B------:R-:W-:Y:S01]  /*1790*/  ISETP.LT.U32.AND P6, PT, R62, 0x38, P0 ;  /* 0x000000383e00780c */ /* 0x000fe200007c1070 */
[----:B------:R-:W-:Y:S02]  /*17a0*/  IMAD R25, R64, 0x38, R33 ;  /* 0x0000003840197824 */ /* 0x000fe400078e0221 */
[----:B------:R-:W-:Y:S01]  /*17b0*/  IMAD R26, R90, 0x38, R35 ;  /* 0x000000385a1a7824 */ /* 0x000fe200078e0223 */
[----:B------:R-:W-:Y:S01]  /*17c0*/  ISETP.LT.U32.AND P6, PT, R80, 0x39, P6 ;  /* 0x000000395000780c */ /* 0x000fe200037c1070 */
[----:B------:R-:W-:Y:S02]  /*17d0*/  IMAD R27, R92, 0x38, R37 ;  /* 0x000000385c1b7824 */ /* 0x000fe400078e0225 */
[----:B------:R-:W-:Y:S01]  /*17e0*/  IMAD R28, R94, 0x38, R39 ;  /* 0x000000385e1c7824 */ /* 0x000fe200078e0227 */
[----:B------:R-:W-:Y:S01]  /*17f0*/  P2R R84, PR, RZ, 0x40 ;  /* 0x00000040ff547803 */ /* 0x000fe20000000000 */
[----:B------:R-:W-:-:S02]  /*1800*/  IMAD R64, R83, 0x1c, R64 ;  /* 0x0000001c53407824 */ /* 0x000fc400078e0240 */
[C---:B------:R-:W-:Y:S02]  /*1810*/  IMAD R90, R83.reuse, 0x1c, R90 ;  /* 0x0000001c535a7824 */ /* 0x040fe400078e025a */
[C---:B------:R-:W-:Y:S01]  /*1820*/  IMAD R92, R83.reuse, 0x1c, R92 ;  /* 0x0000001c535c7824 */ /* 0x040fe200078e025c */
[----:B------:R-:W-:Y:S01]  /*1830*/  IADD3 R64, R64, -0x1, RZ ;  /* 0xffffffff40407810 */ /* 0x000fe20007ffe0ff */
[----:B------:R-:W-:Y:S01]  /*1840*/  IMAD R94, R83, 0x1c, R94 ;  /* 0x0000001c535e7824 */ /* 0x000fe200078e025e */
[----:B------:R-:W-:Y:S01]  /*1850*/  IADD3 R90, R90, -0x1, RZ ;  /* 0xffffffff5a5a7810 */ /* 0x000fe20007ffe0ff */
[----:B------:R-:W-:Y:S01]  /*1860*/  IMAD R34, R61, 0xc40, R89 ;  /* 0x00000c403d227824 */ /* 0x000fe200078e0259 */
[----:B------:R-:W-:Y:S01]  /*1870*/  IADD3 R92, R92, -0x1, RZ ;  /* 0xffffffff5c5c7810 */ /* 0x000fe20007ffe0ff */
[----:B------:R-:W-:Y:S01]  /*1880*/  IMAD R54, R63, 0xc40, R54 ;  /* 0x00000c403f367824 */ /* 0x000fe200078e0236 */
[----:B------:R-:W-:Y:S01]  /*1890*/  IADD3 R94, R94, -0x1, RZ ;  /* 0xffffffff5e5e7810 */ /* 0x000fe20007ffe0ff */
[----:B------:R-:W-:Y:S01]  /*18a0*/  IMAD R58, R43, 0xc40, R58 ;  /* 0x00000c402b3a7824 */ /* 0x000fe200078e023a */
[----:B------:R-:W-:Y:S01]  /*18b0*/  ISETP.LT.U32.AND P2, PT, R64, 0x38, P0 ;  /* 0x000000384000780c */ /* 0x000fe20000741070 */
[C---:B------:R-:W-:Y:S01]  /*18c0*/  IMAD R33, R83.reuse, 0x620, R34 ;  /* 0x0000062053217824 */ /* 0x040fe200078e0222 */
[----:B------:R-:W-:Y:S01]  /*18d0*/  ISETP.LT.U32.AND P3, PT, R90, 0x38, P0 ;  /* 0x000000385a00780c */ /* 0x000fe20000761070 */
[C---:B------:R-:W-:Y:S01]  /*18e0*/  IMAD R34, R83.reuse, 0x620, R36 ;  /* 0x0000062053227824 */ /* 0x040fe200078e0224 */
[----:B------:R-:W-:Y:S01]  /*18f0*/  ISETP.LT.U32.AND P4, PT, R92, 0x38, P0 ;  /* 0x000000385c00780c */ /* 0x000fe20000781070 */
[C---:B------:R-:W-:Y:S01]  /*1900*/  IMAD R35, R83.reuse, 0x620, R38 ;  /* 0x0000062053237824 */ /* 0x040fe200078e0226 */
[----:B------:R-:W-:Y:S01]  /*1910*/  ISETP.LT.U32.AND P5, PT, R94, 0x38, P0 ;  /* 0x000000385e00780c */ /* 0x000fe200007a1070 */
[C---:B------:R-:W-:Y:S01]  /*1920*/  IMAD R36, R83.reuse, 0x620, R40 ;  /* 0x0000062053247824 */ /* 0x040fe200078e0228 */
[----:B------:R-:W-:Y:S01]  /*1930*/  CS2R R92, SRZ ;  /* 0x00000000005c7805 */ /* 0x000fe2000001ff00 */
[C---:B------:R-:W-:Y:S01]  /*1940*/  IMAD R45, R83.reuse, 0x620, R46 ;  /* 0x00000620532d7824 */ /* 0x040fe200078e022e */
[----:B------:R-:W-:Y:S01]  /*1950*/  CS2R R94, SRZ ;  /* 0x00000000005e7805 */ /* 0x000fe2000001ff00 */
[----:B------:R-:W-:Y:S01]  /*1960*/  CS2R R88, SRZ ;  /* 0x0000000000587805 */ /* 0x000fe2000001ff00 */
[----:B------:R-:W-:Y:S01]  /*1970*/  CS2R R90, SRZ ;  /* 0x00000000005a7805 */ /* 0x000fe2000001ff00 */
[C---:B------:R-:W-:Y:S01]  /*1980*/  ISETP.LT.U32.AND P0, PT, R80.reuse, 0x39, P0 ;  /* 0x000000395000780c */ /* 0x040fe20000701070 */
[C---:B------:R-:W-:Y:S01]  /*1990*/  IMAD R32, R83.reuse, 0x620, R32 ;  /* 0x0000062053207824 */ /* 0x040fe200078e0220 */
[C---:B------:R-:W-:Y:S01]  /*19a0*/  ISETP.LT.U32.AND P2, PT, R80.reuse, 0x39, P2 ;  /* 0x000000395000780c */ /* 0x040fe20001741070 */
[C---:B------:R-:W-:Y:S01]  /*19b0*/  IMAD R37, R83.reuse, 0x620, R52 ;  /* 0x0000062053257824 */ /* 0x040fe200078e0234 */
[C---:B------:R-:W-:Y:S01]  /*19c0*/  ISETP.LT.U32.AND P3, PT, R80.reuse, 0x39, P3 ;  /* 0x000000395000780c */ /* 0x040fe20001f61070 */
[C---:B------:R-:W-:Y:S01]  /*19d0*/  IMAD R38, R83.reuse, 0x620, R54 ;  /* 0x0000062053267824 */ /* 0x040fe200078e0236 */
[C---:B------:R-:W-:Y:S01]  /*19e0*/  ISETP.LT.U32.AND P4, PT, R80.reuse, 0x39, P4 ;  /* 0x000000395000780c */ /* 0x040fe20002781070 */
[C---:B------:R-:W-:Y:S01]  /*19f0*/  IMAD R39, R83.reuse, 0x620, R56 ;  /* 0x0000062053277824 */ /* 0x040fe200078e0238 */
[----:B------:R-:W-:Y:S01]  /*1a00*/  ISETP.LT.U32.AND P5, PT, R80, 0x39, P5 ;  /* 0x000000395000780c */ /* 0x000fe20002fa1070 */
[----:B------:R-:W-:-:S02]  /*1a10*/  IMAD R40, R83, 0x620, R58 ;  /* 0x0000062053287824 */ /* 0x000fc400078e023a */
[C---:B------:R-:W-:Y:S02]  /*1a20*/  IMAD R41, R83.reuse, 0x620, R60 ;  /* 0x0000062053297824 */ /* 0x040fe400078e023c */
[C---:B------:R-:W-:Y:S02]  /*1a30*/  IMAD R42, R83.reuse, 0x620, R42 ;  /* 0x00000620532a7824 */ /* 0x040fe400078e022a */
[C---:B------:R-:W-:Y:S02]  /*1a40*/  IMAD R43, R83.reuse, 0x620, R30 ;  /* 0x00000620532b7824 */ /* 0x040fe400078e021e */
[C---:B------:R-:W-:Y:S02]  /*1a50*/  IMAD R44, R83.reuse, 0x620, R44 ;  /* 0x00000620532c7824 */ /* 0x040fe400078e022c */
[C---:B------:R-:W-:Y:S02]  /*1a60*/  IMAD R46, R83.reuse, 0x620, R48 ;  /* 0x00000620532e7824 */ /* 0x040fe400078e0230 */
[----:B------:R-:W-:-:S02]  /*1a70*/  IMAD R47, R83, 0x620, R50 ;  /* 0x00000620532f7824 */ /* 0x000fc400078e0232 */
.L_x_7:
[----:B------:R-:W0:Y:S01]  /*1a80*/  S2R R53, SR_TID.X ;  /* 0x0000000000357919 */ /* 0x000e220000002100 */
[----:B------:R-:W-:Y:S01]  /*1a90*/  IADD3 R52, -R81, RZ, RZ ;  /* 0x000000ff51347210 */ /* 0x000fe20007ffe1ff */
[----:B------:R-:W-:Y:S01]  /*1aa0*/  CS2R R114, SRZ ;  /* 0x0000000000727805 */ /* 0x000fe2000001ff00 */
[----:B------:R-:W-:-:S02]  /*1ab0*/  MOV R78, 0x4 ;  /* 0x00000004004e7802 */ /* 0x000fc40000000f00 */
[----:B------:R-:W-:Y:S02]  /*1ac0*/  IADD3 R54, R79, -0x39, RZ ;  /* 0xffffffc74f367810 */ /* 0x000fe40007ffe0ff */
[----:B------:R-:W-:Y:S02]  /*1ad0*/  MOV R116, RZ ;  /* 0x000000ff00747202 */ /* 0x000fe40000000f00 */
[----:B------:R-:W-:Y:S01]  /*1ae0*/  MOV R113, RZ ;  /* 0x000000ff00717202 */ /* 0x000fe20000000f00 */
[C---:B------:R-:W-:Y:S01]  /*1af0*/  @P0 IMAD R61, R29.reuse, 0xc400, R35 ;  /* 0x0000c4001d3d0824 */ /* 0x040fe200078e0223 */
[----:B------:R-:W-:Y:S01]  /*1b00*/  ISETP.NE.AND P6, PT, R82, R52, PT ;  /* 0x000000345200720c */ /* 0x000fe20003fc5270 */
[C---:B------:R-:W-:Y:S01]  /*1b10*/  @P2 IMAD R59, R29.reuse, 0xc400, R20 ;  /* 0x0000c4001d3b2824 */ /* 0x040fe200078e0214 */
[----:B------:R-:W-:Y:S01]  /*1b20*/  MOV R86, RZ ;  /* 0x000000ff00567202 */ /* 0x000fe20000000f00 */
[C---:B------:R-:W-:Y:S01]  /*1b30*/  @P0 IMAD R65, R29.reuse, 0xc400, R37 ;  /* 0x0000c4001d410824 */ /* 0x040fe200078e0225 */
[----:B------:R-:W-:Y:S01]  /*1b40*/  P2R R48, PR, RZ, 0x40 ;  /* 0x00000040ff307803 */ /* 0x000fe20000000000 */
[C---:B------:R-:W-:Y:S01]  /*1b50*/  @P3 IMAD R67, R29.reuse, 0xc400, R21 ;  /* 0x0000c4001d433824 */ /* 0x040fe200078e0215 */
[----:B------:R-:W-:Y:S01]  /*1b60*/  CS2R R74, SRZ ;  /* 0x00000000004a7805 */ /* 0x000fe2000001ff00 */
[----:B------:R-:W-:Y:S01]  /*1b70*/  MOV R85, RZ ;  /* 0x000000ff00557202 */ /* 0x000fe20000000f00 */
[----:B------:R-:W-:Y:S01]  /*1b80*/  CS2R R72, SRZ ;  /* 0x0000000000487805 */ /* 0x000fe2000001ff00 */
[C---:B------:R-:W-:Y:S01]  /*1b90*/  @P4 IMAD R117, R29.reuse, 0xc400, R22 ;  /* 0x0000c4001d754824 */ /* 0x040fe200078e0216 */
[----:B------:R-:W-:Y:S01]  /*1ba0*/  CS2R R70, SRZ ;  /* 0x0000000000467805 */ /* 0x000fe2000001ff00 */
[C---:B------:R-:W-:Y:S01]  /*1bb0*/  @P0 IMAD R119, R29.reuse, 0xc400, R41 ;  /* 0x0000c4001d770824 */ /* 0x040fe200078e0229 */
[----:B------:R-:W-:Y:S01]  /*1bc0*/  CS2R R68, SRZ ;  /* 0x0000000000447805 */ /* 0x000fe2000001ff00 */
[----:B0-----:R-:W-:Y:S01]  /*1bd0*/  SHF.R.S32.HI R30, RZ, 0x4, R53 ;  /* 0x00000004ff1e7819 */ /* 0x001fe20000011435 */
[----:B------:R-:W-:Y:S01]  /*1be0*/  @P5 IMAD R121, R29, 0xc400, R23 ;  /* 0x0000c4001d795824 */ /* 0x000fe200078e0217 */
[----:B------:R-:W-:Y:S06]  /*1bf0*/  BAR.SYNC 0x0 ;  /* 0x0000000000007b1d */ /* 0x000fec0000000000 */
[----:B------:R-:W-:-:S05]  /*1c00*/  IMAD R30, R83, 0x1c, R30 ;  /* 0x0000001c531e7824 */ /* 0x000fca00078e021e */
[----:B------:R-:W-:-:S04]  /*1c10*/  IADD3 R49, R30, 0x10, RZ ;  /* 0x000000101e317810 */ /* 0x000fc80007ffe0ff */
[----:B------:R-:W-:-:S04]  /*1c20*/  ISETP.GT.OR P6, PT, R49, 0x38, !P6 ;  /* 0x000000383100780c */ /* 0x000fc800077c4670 */
[----:B------:R-:W-:-:S13]  /*1c30*/  ISETP.GT.U32.OR P6, PT, R80, 0x38, P6 ;  /* 0x000000385000780c */ /* 0x000fda00037c4470 */
[C---:B------:R-:W-:Y:S02]  /*1c40*/  @!P6 IMAD R51, R29.reuse, 0xc400, R45 ;  /* 0x0000c4001d33e824 */ /* 0x040fe400078e022d */
[----:B------:R-:W-:Y:S02]  /*1c50*/  @!P6 IMAD R49, R29, 0xc400, R46 ;  /* 0x0000c4001d31e824 */ /* 0x000fe400078e022e */
[----:B------:R-:W-:-:S04]  /*1c60*/  @!P6 IMAD.WIDE R50, R51, R78, c[0x0][0x160] ;  /* 0x000058003332e625 */ /* 0x000fc800078e024e */
[----:B------:R-:W-:Y:S01]  /*1c70*/  @!P6 IMAD.WIDE R48, R49, R78, c[0x0][0x160] ;  /* 0x000058003130e625 */ /* 0x000fe200078e024e */
[----:B------:R0:W2:Y:S04]  /*1c80*/  @!P6 LDG.E.CONSTANT R115, [R50.64] ;  /* 0x000000043273e981 */ /* 0x0000a8000c1e9900 */
[----:B------:R1:W3:Y:S01]  /*1c90*/  @!P6 LDG.E.CONSTANT R114, [R48.64] ;  /* 0x000000043072e981 */ /* 0x0002e2000c1e9900 */
[----:B------:R-:W-:Y:S01]  /*1ca0*/  ISETP.NE.AND P6, PT, R82, R52, PT ;  /* 0x000000345200720c */ /* 0x000fe20003fc5270 */
[----:B------:R-:W-:-:S03]  /*1cb0*/  IMAD R54, R83, 0x620, R54 ;  /* 0x0000062053367824 */ /* 0x000fc600078e0236 */
[----:B------:R-:W-:Y:S01]  /*1cc0*/  ISETP.LT.OR P6, PT, R30, 0x1, !P6 ;  /* 0x000000011e00780c */ /* 0x000fe200077c1670 */
[----:B------:R-:W-:Y:S02]  /*1cd0*/  IMAD R57, R29, 0xc400, R54 ;  /* 0x0000c4001d397824 */ /* 0x000fe400078e0236 */
[----:B------:R-:W-:Y:S01]  /*1ce0*/  CS2R R54, SRZ ;  /* 0x0000000000367805 */ /* 0x000fe2000001ff00 */
[----:B------:R-:W-:Y:S01]  /*1cf0*/  ISETP.GT.U32.OR P6, PT, R80, 0x38, P6 ;  /* 0x000000385000780c */ /* 0x000fe200037c4470 */
[----:B-1----:R-:W-:-:S12]  /*1d00*/  IMAD.WIDE R48, R57, R78, c[0x0][0x160] ;  /* 0x0000580039307625 */ /* 0x002fd800078e024e */
[----:B------:R1:W4:Y:S04]  /*1d10*/  @!P6 LDG.E.CONSTANT R55, [R48.64+0x15700] ;  /* 0x015700043037e981 */ /* 0x000328000c1e9900 */
[----:B------:R1:W5:Y:S01]  /*1d20*/  @!P6 LDG.E.CONSTANT R116, [R48.64+0x2ae00] ;  /* 0x02ae00043074e981 */ /* 0x000362000c1e9900 */
[----:B------:R-:W-:-:S04]  /*1d30*/  ISETP.GE.AND P6, PT, R30, 0x1, PT ;  /* 0x000000011e00780c */ /* 0x000fc80003fc6270 */
[----:B------:R-:W-:-:S04]  /*1d40*/  ISETP.EQ.OR P6, PT, R82, R52, !P6 ;  /* 0x000000345200720c */ /* 0x000fc800077c2670 */
[----:B------:R-:W-:Y:S01]  /*1d50*/  ISETP.GT.U32.OR P6, PT, R80, 0x38, P6 ;  /* 0x000000385000780c */ /* 0x000fe200037c4470 */
[C---:B------:R-:W-:Y:S02]  /*1d60*/  @P1 IMAD R57, R29.reuse, 0xc400, R15 ;  /* 0x0000c4001d391824 */ /* 0x040fe400078e020f */
[----:B0-----:R-:W-:-:S10]  /*1d70*/  @P0 IMAD R51, R29, 0xc400, R32 ;  /* 0x0000c4001d330824 */ /* 0x001fd400078e0220 */
[----:B------:R1:W5:Y:S01]  /*1d80*/  @!P6 LDG.E.CONSTANT R54, [R48.64] ;  /* 0x000000043036e981 */ /* 0x000362000c1e9900 */
[----:B------:R-:W-:Y:S01]  /*1d90*/  ISETP.NE.AND P6, PT, R84, RZ, PT ;  /* 0x000000ff5400720c */ /* 0x000fe20003fc5270 */
[----:B------:R-:W-:-:S04]  /*1da0*/  @P1 IMAD.WIDE R56, R57, R78, c[0x0][0x160] ;  /* 0x0000580039381625 */ /* 0x000fc800078e024e */
[-C--:B------:R-:W-:Y:S01]  /*1db0*/  @P0 IMAD.WIDE R50, R51, R78.reuse, c[0x0][0x160] ;  /* 0x0000580033320625 */ /* 0x080fe200078e024e */
[----:B------:R0:W5:Y:S03]  /*1dc0*/  @P1 LDG.E.CONSTANT R113, [R56.64] ;  /* 0x0000000438711981 */ /* 0x000166000c1e9900 */
[-C--:B------:R-:W-:Y:S01]  /*1dd0*/  @P0 IMAD.WIDE R60, R61, R78.reuse, c[0x0][0x160] ;  /* 0x000058003d3c0625 */ /* 0x080fe200078e024e */
[----:B------:R0:W5:Y:S03]  /*1de0*/  @P0 LDG.E.CONSTANT R86, [R50.64] ;  /* 0x0000000432560981 */ /* 0x000166000c1e9900 */
[----:B------:R-:W-:Y:S01]  /*1df0*/  @P6 IMAD R63, R29, 0xc400, R19 ;  /* 0x0000c4001d3f6824 */ /* 0x000fe200078e0213 */
[----:B------:R1:W5:Y:S01]  /*1e00*/  @P0 LDG.E.CONSTANT R75, [R60.64] ;  /* 0x000000043c4b0981 */ /* 0x000362000c1e9900 */
[----:B------:R-:W-:-:S04]  /*1e10*/  @P2 IMAD.WIDE R58, R59, R78, c[0x0][0x160] ;  /* 0x000058003b3a2625 */ /* 0x000fc800078e024e */
[-C--:B------:R-:W-:Y:S01]  /*1e20*/  @P6 IMAD.WIDE R62, R63, R78.reuse, c[0x0][0x160] ;  /* 0x000058003f3e6625 */ /* 0x080fe200078e024e */
[----:B------:R1:W5:Y:S03]  /*1e30*/  @P2 LDG.E.CONSTANT R74, [R58.64] ;  /* 0x000000043a4a2981 */ /* 0x000366000c1e9900 */
[-C--:B0-----:R-:W-:Y:S01]  /*1e40*/  @P0 IMAD.WIDE R56, R65, R78.reuse, c[0x0][0x160] ;  /* 0x0000580041380625 */ /* 0x081fe200078e024e */
[----:B------:R0:W5:Y:S03]  /*1e50*/  @P6 LDG.E.CONSTANT R85, [R62.64] ;  /* 0x000000043e556981 */ /* 0x000166000c1e9900 */
[-C--:B------:R-:W-:Y:S01]  /*1e60*/  @P3 IMAD.WIDE R50, R67, R78.reuse, c[0x0][0x160] ;  /* 0x0000580043323625 */ /* 0x080fe200078e024e */
[----:B------:R0:W5:Y:S03]  /*1e70*/  @P0 LDG.E.CONSTANT R73, [R56.64] ;  /* 0x0000000438490981 */ /* 0x000166000c1e9900 */
[C---:B------:R-:W-:Y:S01]  /*1e80*/  @P0 IMAD R65, R29.reuse, 0xc400, R39 ;  /* 0x0000c4001d410824 */ /* 0x040fe200078e0227 */
[----:B------:R0:W5:Y:S01]  /*1e90*/  @P3 LDG.E.CONSTANT R72, [R50.64] ;  /* 0x0000000432483981 */ /* 0x000162000c1e9900 */
[----:B------:R-:W-:Y:S01]  /*1ea0*/  @P0 IMAD R123, R29, 0xc400, R43 ;  /* 0x0000c4001d7b0824 */ /* 0x000fe200078e022b */
[----:B------:R-:W-:Y:S01]  /*1eb0*/  CS2R R66, SRZ ;  /* 0x0000000000427805 */ /* 0x000fe2000001ff00 */
[----:B-1----:R-:W-:-:S04]  /*1ec0*/  @P4 IMAD.WIDE R60, R117, R78, c[0x0][0x160] ;  /* 0x00005800753c4625 */ /* 0x002fc800078e024e */
[-C--:B------:R-:W-:Y:S01]  /*1ed0*/  @P0 IMAD.WIDE R58, R119, R78.reuse, c[0x0][0x160] ;  /* 0x00005800773a0625 */ /* 0x080fe200078e024e */
[----:B------:R1:W5:Y:S03]  /*1ee0*/  @P4 LDG.E.CONSTANT R70, [R60.64] ;  /* 0x000000043c464981 */ /* 0x000366000c1e9900 */
[-C--:B0-----:R-:W-:Y:S01]  /*1ef0*/  @P0 IMAD.WIDE R62, R65, R78.reuse, c[0x0][0x160] ;  /* 0x00005800413e0625 */ /* 0x081fe200078e024e */
[----:B------:R0:W5:Y:S03]  /*1f00*/  @P0 LDG.E.CONSTANT R69, [R58.64] ;  /* 0x000000043a450981 */ /* 0x000166000c1e9900 */
[-C--:B------:R-:W-:Y:S01]  /*1f10*/  @P5 IMAD.WIDE R56, R121, R78.reuse, c[0x0][0x160] ;  /* 0x0000580079385625 */ /* 0x080fe200078e024e */
[----:B------:R-:W-:Y:S01]  /*1f20*/  CS2R R64, SRZ ;  /* 0x0000000000407805 */ /* 0x000fe2000001ff00 */
[----:B------:R0:W5:Y:S02]  /*1f30*/  @P0 LDG.E.CONSTANT R71, [R62.64] ;  /* 0x000000043e470981 */ /* 0x000164000c1e9900 */
[----:B------:R-:W-:-:S02]  /*1f40*/  @P0 IMAD.WIDE R50, R123, R78, c[0x0][0x160] ;  /* 0x000058007b320625 */ /* 0x000fc400078e024e */
[----:B------:R1:W5:Y:S02]  /*1f50*/  @P5 LDG.E.CONSTANT R68, [R56.64] ;  /* 0x0000000438445981 */ /* 0x000364000c1e9900 */
[C---:B------:R-:W-:Y:S02]  /*1f60*/  @P0 IMAD R117, R29.reuse, 0xc400, R5 ;  /* 0x0000c4001d750824 */ /* 0x040fe400078e0205 */
[C---:B------:R-:W-:Y:S01]  /*1f70*/  @P1 IMAD R119, R29.reuse, 0xc400, R16 ;  /* 0x0000c4001d771824 */ /* 0x040fe200078e0210 */
[----:B------:R1:W5:Y:S01]  /*1f80*/  @P0 LDG.E.CONSTANT R67, [R50.64] ;  /* 0x0000000432430981 */ /* 0x000362000c1e9900 */
[C---:B------:R-:W-:Y:S02]  /*1f90*/  @P0 IMAD R121, R29.reuse, 0xc400, R33 ;  /* 0x0000c4001d790824 */ /* 0x040fe400078e0221 */
[----:B------:R-:W-:Y:S01]  /*1fa0*/  @P6 IMAD R123, R29, 0xc400, R24 ;  /* 0x0000c4001d7b6824 */ /* 0x000fe200078e0218 */
[----:B0-----:R-:W-:Y:S01]  /*1fb0*/  CS2R R62, SRZ ;  /* 0x00000000003e7805 */ /* 0x001fe2000001ff00 */
[----:B-1----:R-:W-:-:S04]  /*1fc0*/  @P0 IMAD.WIDE R60, R117, R78, c[0x0][0x160] ;  /* 0x00005800753c0625 */ /* 0x002fc800078e024e */
[-C--:B------:R-:W-:Y:S01]  /*1fd0*/  @P1 IMAD.WIDE R58, R119, R78.reuse, c[0x0][0x160] ;  /* 0x00005800773a1625 */ /* 0x080fe200078e024e */
[----:B------:R0:W5:Y:S03]  /*1fe0*/  @P0 LDG.E.CONSTANT R66, [R60.64] ;  /* 0x000000043c420981 */ /* 0x000166000c1e9900 */
[-C--:B------:R-:W-:Y:S01]  /*1ff0*/  @P0 IMAD.WIDE R56, R121, R78.reuse, c[0x0][0x160] ;  /* 0x0000580079380625 */ /* 0x080fe200078e024e */
[----:B------:R1:W5:Y:S03]  /*2000*/  @P1 LDG.E.CONSTANT R65, [R58.64] ;  /* 0x000000043a411981 */ /* 0x000366000c1e9900 */
[----:B------:R-:W-:Y:S01]  /*2010*/  @P6 IMAD.WIDE R50, R123, R78, c[0x0][0x160] ;  /* 0x000058007b326625 */ /* 0x000fe200078e024e */
[----:B------:R1:W5:Y:S03]  /*2020*/  @P0 LDG.E.CONSTANT R64, [R56.64] ;  /* 0x0000000438400981 */ /* 0x000366000c1e9900 */
[----:B------:R-:W-:-:S02]  /*2030*/  @P0 IMAD R117, R29, 0xc400, R36 ;  /* 0x0000c4001d750824 */ /* 0x000fc400078e0224 */
[C---:B------:R-:W-:Y:S01]  /*2040*/  @P2 IMAD R119, R29.reuse, 0xc400, R25 ;  /* 0x0000c4001d772824 */ /* 0x040fe200078e0219 */
[----:B0-----:R-:W-:Y:S01]  /*2050*/  CS2R R60, SRZ ;  /* 0x00000000003c7805 */ /* 0x001fe2000001ff00 */
[----:B------:R-:W-:Y:S01]  /*2060*/  @P0 IMAD R121, R29, 0xc400, R38 ;  /* 0x0000c4001d790824 */ /* 0x000fe200078e0226 */
[----:B------:R0:W5:Y:S01]  /*2070*/  @P6 LDG.E.CONSTANT R63, [R50.64] ;  /* 0x00000004323f6981 */ /* 0x000162000c1e9900 */
[----:B-1----:R-:W-:-:S04]  /*2080*/  @P0 IMAD.WIDE R58, R117, R78, c[0x0][0x160] ;  /* 0x00005800753a0625 */ /* 0x002fc800078e024e */
[-C--:B------:R-:W-:Y:S01]  /*2090*/  @P2 IMAD.WIDE R56, R119, R78.reuse, c[0x0][0x160] ;  /* 0x0000580077382625 */ /* 0x080fe200078e024e */
[----:B------:R1:W5:Y:S03]  /*20a0*/  @P0 LDG.E.CONSTANT R62, [R58.64] ;  /* 0x000000043a3e0981 */ /* 0x000366000c1e9900 */
[----:B------:R-:W-:Y:S01]  /*20b0*/  @P3 IMAD R117, R29, 0xc400, R26 ;  /* 0x0000c4001d753824 */ /* 0x000fe200078e021a */
[----:B------:R1:W5:Y:S01]  /*20c0*/  @P2 LDG.E.CONSTANT R61, [R56.64] ;  /* 0x00000004383d2981 */ /* 0x000362000c1e9900 */
[----:B0-----:R-:W-:-:S04]  /*20d0*/  @P0 IMAD.WIDE R50, R121, R78, c[0x0][0x160] ;  /* 0x0000580079320625 */ /* 0x001fc800078e024e */
[----:B------:R-:W-:Y:S01]  /*20e0*/  @P0 IMAD R119, R29, 0xc400, R40 ;  /* 0x0000c4001d770824 */ /* 0x000fe200078e0228 */
[----:B-1----:R-:W-:Y:S01]  /*20f0*/  CS2R R58, SRZ ;  /* 0x00000000003a7805 */ /* 0x002fe2000001ff00 */
[----:B------:R0:W5:Y:S01]  /*2100*/  @P0 LDG.E.CONSTANT R60, [R50.64] ;  /* 0x00000004323c0981 */ /* 0x000162000c1e9900 */
[----:B------:R-:W-:-:S04]  /*2110*/  @P3 IMAD.WIDE R56, R117, R78, c[0x0][0x160] ;  /* 0x0000580075383625 */ /* 0x000fc800078e024e */
[----:B------:R-:W-:Y:S01]  /*2120*/  @P4 IMAD R117, R29, 0xc400, R27 ;  /* 0x0000c4001d754824 */ /* 0x000fe200078e021b */
[----:B------:R1:W5:Y:S01]  /*2130*/  @P3 LDG.E.CONSTANT R59, [R56.64] ;  /* 0x00000004383b3981 */ /* 0x000362000c1e9900 */
[----:B0-----:R-:W-:-:S05]  /*2140*/  @P0 IMAD.WIDE R50, R119, R78, c[0x0][0x160] ;  /* 0x0000580077320625 */ /* 0x001fca00078e024e */
[----:B------:R0:W5:Y:S01]  /*2150*/  @P0 LDG.E.CONSTANT R58, [R50.64] ;  /* 0x00000004323a0981 */ /* 0x000162000c1e9900 */
[----:B-1----:R-:W-:Y:S01]  /*2160*/  CS2R R56, SRZ ;  /* 0x0000000000387805 */ /* 0x002fe2000001ff00 */
[----:B0-----:R-:W-:-:S04]  /*2170*/  @P4 IMAD.WIDE R50, R117, R78, c[0x0][0x160] ;  /* 0x0000580075324625 */ /* 0x001fc800078e024e */
[C---:B------:R-:W-:Y:S01]  /*2180*/  @P0 IMAD R117, R29.reuse, 0xc400, R42 ;  /* 0x0000c4001d750824 */ /* 0x040fe200078e022a */
[----:B------:R0:W5:Y:S01]  /*2190*/  @P4 LDG.E.CONSTANT R57, [R50.64] ;  /* 0x0000000432394981 */ /* 0x000162000c1e9900 */
[----:B------:R-:W-:Y:S02]  /*21a0*/  @P5 IMAD R119, R29, 0xc400, R28 ;  /* 0x0000c4001d775824 */ /* 0x000fe400078e021c */
[----:B0-----:R-:W-:-:S05]  /*21b0*/  @P0 IMAD.WIDE R50, R117, R78, c[0x0][0x160] ;  /* 0x0000580075320625 */ /* 0x001fca00078e024e */
[----:B------:R0:W5:Y:S01]  /*21c0*/  @P0 LDG.E.CONSTANT R56, [R50.64] ;  /* 0x0000000432380981 */ /* 0x000162000c1e9900 */
[----:B------:R-:W-:Y:S01]  /*21d0*/  @P0 IMAD R123, R29, 0xc400, R44 ;  /* 0x0000c4001d7b0824 */ /* 0x000fe200078e022c */
[----:B------:R-:W-:Y:S01]  /*21e0*/  MOV R121, RZ ;  /* 0x000000ff00797202 */ /* 0x000fe20000000f00 */
[----:B0-----:R-:W-:Y:S01]  /*21f0*/  @P5 IMAD.WIDE R50, R119, R78, c[0x0][0x160] ;  /* 0x0000580077325625 */ /* 0x001fe200078e024e */
[----:B------:R-:W-:-:S03]  /*2200*/  MOV R119, RZ ;  /* 0x000000ff00777202 */ /* 0x000fc60000000f00 */
[----:B------:R-:W-:-:S03]  /*2210*/  @P0 IMAD R125, R29, 0xc400, R6 ;  /* 0x0000c4001d7d0824 */ /* 0x000fc600078e0206 */
[----:B------:R0:W5:Y:S01]  /*2220*/  @P0 LDG.E.CONSTANT R119, [R48.64+0xc40] ;  /* 0x000c400430770981 */ /* 0x000162000c1e9900 */
[----:B------:R-:W-:-:S06]  /*2230*/  MOV R117, RZ ;  /* 0x000000ff00757202 */ /* 0x000fcc0000000f00 */
[----:B------:R1:W5:Y:S01]  /*2240*/  @P5 LDG.E.CONSTANT R117, [R50.64] ;  /* 0x0000000432755981 */ /* 0x000362000c1e9900 */
[----:B0-----:R-:W-:Y:S01]  /*2250*/  @P0 IMAD.WIDE R48, R123, R78, c[0x0][0x160] ;  /* 0x000058007b300625 */ /* 0x001fe200078e024e */
[----:B------:R-:W-:-:S04]  /*2260*/  MOV R123, RZ ;  /* 0x000000ff007b7202 */ /* 0x000fc80000000f00 */
[----:B------:R0:W5:Y:S01]  /*2270*/  @P0 LDG.E.CONSTANT R121, [R48.64] ;  /* 0x0000000430790981 */ /* 0x000162000c1e9900 */
[----:B-1----:R-:W-:Y:S01]  /*2280*/  MOV R51, RZ ;  /* 0x000000ff00337202 */ /* 0x002fe20000000f00 */
[----:B0-----:R-:W-:-:S04]  /*2290*/  @P0 IMAD.WIDE R48, R125, R78, c[0x0][0x160] ;  /* 0x000058007d300625 */ /* 0x001fc800078e024e */
[C---:B------:R-:W-:Y:S01]  /*22a0*/  @P1 IMAD R125, R29.reuse, 0xc400, R17 ;  /* 0x0000c4001d7d1824 */ /* 0x040fe200078e0211 */
[----:B------:R0:W5:Y:S01]  /*22b0*/  @P0 LDG.E.CONSTANT R123, [R48.64] ;  /* 0x00000004307b0981 */ /* 0x000162000c1e9900 */
[----:B------:R-:W-:Y:S02]  /*22c0*/  @P0 IMAD R50, R29, 0xc400, R34 ;  /* 0x0000c4001d320824 */ /* 0x000fe400078e0222 */
[----:B0-----:R-:W-:Y:S01]  /*22d0*/  @P1 IMAD.WIDE R48, R125, R78, c[0x0][0x160] ;  /* 0x000058007d301625 */ /* 0x001fe200078e024e */
[----:B------:R-:W-:-:S04]  /*22e0*/  MOV R125, RZ ;  /* 0x000000ff007d7202 */ /* 0x000fc80000000f00 */
[----:B------:R0:W5:Y:S02]  /*22f0*/  @P1 LDG.E.CONSTANT R51, [R48.64] ;  /* 0x0000000430331981 */ /* 0x000164000c1e9900 */
[----:B0-----:R-:W-:-:S05]  /*2300*/  @P0 IMAD.WIDE R48, R50, R78, c[0x0][0x160] ;  /* 0x0000580032300625 */ /* 0x001fca00078e024e */
[----:B------:R0:W5:Y:S01]  /*2310*/  @P0 LDG.E.CONSTANT R125, [R48.64] ;  /* 0x00000004307d0981 */ /* 0x000162000c1e9900 */
[----:B------:R-:W-:Y:S01]  /*2320*/  ISETP.GT.AND P6, PT, R53, 0x3f, PT ;  /* 0x0000003f3500780c */ /* 0x000fe20003fc4270 */
[----:B------:R-:W-:Y:S02]  /*2330*/  BSSY B0, `(.L_x_0) ;  /* 0x0000031000007945 */ /* 0x000fe40003800000 */
[----:B--2---:R1:W-:Y:S04]  /*2340*/  STS [R0.X4+0x3100], R115 ;  /* 0x0031007300007388 */ /* 0x0043e80000004800 */
[----:B---3--:R1:W-:Y:S01]  /*2350*/  STS [R0.X4+0x6580], R114 ;  /* 0x0065807200007388 */ /* 0x0083e20000004800 */
[----:B0-----:R-:W-:-:S03]  /*2360*/  P2R R48, PR, RZ, 0x40 ;  /* 0x00000040ff307803 */ /* 0x001fc60000000000 */
[----:B----4-:R1:W-:Y:S04]  /*2370*/  STS [R0.X4+0x3480], R55 ;  /* 0x0034803700007388 */ /* 0x0103e80000004800 */
[----:B-----5:R1:W-:Y:S04]  /*2380*/  STS [R0.X4+0x6900], R116 ;  /* 0x0069007400007388 */ /* 0x0203e80000004800 */
[----:B------:R1:W-:Y:S04]  /*2390*/  STS [R0.X4], R54 ;  /* 0x0000003600007388 */ /* 0x0003e80000004800 */
[----:B------:R1:W-:Y:S04]  /*23a0*/  STS [R0.X4+0x700], R113 ;  /* 0x0007007100007388 */ /* 0x0003e80000004800 */
        /* <DEDUP_REMOVED lines=27> */
[----:B------:R1:W-:Y:S01]  /*2560*/  STS [R0.X4+0x7380], R125 ;  /* 0x0073807d00007388 */ /* 0x0003e20000004800 */
[----:B------:R-:W-:Y:S05]  /*2570*/  @P6 BRA `(.L_x_1) ;  /* 0x000000c000006947 */ /* 0x000fea0003800000 */
[----:B------:R-:W-:Y:S01]  /*2580*/  ISETP.NE.AND P6, PT, R82, R52, PT ;  /* 0x000000345200720c */ /* 0x000fe20003fc5270 */
[----:B------:R-:W-:Y:S01]  /*2590*/  BSSY B1, `(.L_x_2) ;  /* 0x0000009000017945 */ /* 0x000fe20003800000 */
[----:B------:R-:W-:Y:S01]  /*25a0*/  IADD3 R30, R30, 0x1a, RZ ;  /* 0x0000001a1e1e7810 */ /* 0x000fe20007ffe0ff */
[----:B------:R-:W-:-:S03]  /*25b0*/  HFMA2.MMA R49, -RZ, RZ, 0, 0 ;  /* 0x00000000ff317435 */ /* 0x000fc600000001ff */
[----:B------:R-:W-:-:S04]  /*25c0*/  ISETP.GT.OR P6, PT, R30, 0x38, !P6 ;  /* 0x000000381e00780c */ /* 0x000fc800077c4670 */
[----:B------:R-:W-:-:S13]  /*25d0*/  ISETP.GT.U32.OR P6, PT, R80, 0x38, P6 ;  /* 0x000000385000780c */ /* 0x000fda00037c4470 */
[----:B------:R-:W-:Y:S05]  /*25e0*/  @P6 BRA `(.L_x_3) ;  /* 0x0000003000006947 */ /* 0x000fea0003800000 */
[----:B------:R-:W-:-:S04]  /*25f0*/  IMAD R49, R29, 0xc400, R47 ;  /* 0x0000c4001d317824 */ /* 0x000fc800078e022f */
[----:B------:R-:W-:-:S06]  /*2600*/  IMAD.WIDE R48, R49, R78, c[0x0][0x160] ;  /* 0x0000580031307625 */ /* 0x000fcc00078e024e */
[----:B------:R0:W5:Y:S02]  /*2610*/  LDG.E.CONSTANT R49, [R48.64] ;  /* 0x0000000430317981 */ /* 0x000164000c1e9900 */
.L_x_3:
[----:B------:R-:W-:Y:S05]  /*2620*/  BSYNC B1 ;  /* 0x0000000000017941 */ /* 0x000fea0003800000 */
.L_x_2:
[----:B-----5:R2:W-:Y:S02]  /*2630*/  STS [R0.X4+0x7700], R49 ;  /* 0x0077003100007388 */ /* 0x0205e40000004800 */
.L_x_1:
[----:B------:R-:W-:Y:S05]  /*2640*/  BSYNC B0 ;  /* 0x0000000000007941 */ /* 0x000fea0003800000 */
.L_x_0:
[----:B------:R-:W-:-:S13]  /*2650*/  ISETP.GT.AND P6, PT, R53, 0x3f, PT ;  /* 0x0000003f3500780c */ /* 0x000fda0003fc4270 */
[----:B-1----:R-:W-:-:S04]  /*2660*/  @!P6 IMAD R57, R29, 0x90, R3 ;  /* 0x000000901d39e824 */ /* 0x002fc800078e0203 */
[----:B------:R-:W-:-:S06]  /*2670*/  @!P6 IMAD.WIDE R56, R57, R78, c[0x0][0x168] ;  /* 0x00005a003938e625 */ /* 0x000fcc00078e024e */
[----:B------:R-:W3:Y:S01]  /*2680*/  @!P6 LDG.E.CONSTANT R57, [R56.64] ;  /* 0x000000043839e981 */ /* 0x000ee2000c1e9900 */
[C---:B------:R-:W-:Y:S02]  /*2690*/  IMAD R55, R29.reuse, 0x90, R4 ;  /* 0x000000901d377824 */ /* 0x040fe400078e0204 */
[C---:B------:R-:W-:Y:S02]  /*26a0*/  IMAD R53, R29.reuse, 0x90, R14 ;  /* 0x000000901d357824 */ /* 0x040fe400078e020e */
[C---:B------:R-:W-:Y:S02]  /*26b0*/  IMAD R51, R29.reuse, 0x90, R7 ;  /* 0x000000901d337824 */ /* 0x040fe400078e0207 */
[----:B--2---:R-:W-:Y:S02]  /*26c0*/  IMAD R49, R29, 0x90, R8 ;  /* 0x000000901d317824 */ /* 0x004fe400078e0208 */
[----:B------:R-:W-:-:S04]  /*26d0*/  IMAD.WIDE R54, R55, R78, c[0x0][0x168] ;  /* 0x00005a0037367625 */ /* 0x000fc800078e024e */
[-C--:B------:R-:W-:Y:S01]  /*26e0*/  IMAD.WIDE R52, R53, R78.reuse, c[0x0][0x168] ;  /* 0x00005a0035347625 */ /* 0x080fe200078e024e */
[----:B------:R1:W2:Y:S03]  /*26f0*/  LDG.E.CONSTANT R59, [R54.64] ;  /* 0x00000004363b7981 */ /* 0x0002a6000c1e9900 */
[-C--:B------:R-:W-:Y:S01]  /*2700*/  IMAD.WIDE R50, R51, R78.reuse, c[0x0][0x168] ;  /* 0x00005a0033327625 */ /* 0x080fe200078e024e */
[----:B------:R1:W4:Y:S03]  /*2710*/  LDG.E.CONSTANT R75, [R54.64+0x7e00] ;  /* 0x007e0004364b7981 */ /* 0x000326000c1e9900 */
[----:B0-----:R-:W-:Y:S01]  /*2720*/  IMAD.WIDE R48, R49, R78, c[0x0][0x168] ;  /* 0x00005a0031307625 */ /* 0x001fe200078e024e */
[----:B------:R0:W5:Y:S03]  /*2730*/  LDG.E.CONSTANT R61, [R52.64] ;  /* 0x00000004343d7981 */ /* 0x000166000c1e9900 */
[C---:B------:R-:W-:Y:S01]  /*2740*/  IMAD R67, R29.reuse, 0x90, R10 ;  /* 0x000000901d437824 */ /* 0x040fe200078e020a */
[----:B------:R0:W4:Y:S01]  /*2750*/  LDG.E.CONSTANT R63, [R50.64] ;  /* 0x00000004323f7981 */ /* 0x000122000c1e9900 */
[----:B------:R-:W-:-:S02]  /*2760*/  IMAD R69, R29, 0x90, R11 ;  /* 0x000000901d457824 */ /* 0x000fc400078e020b */
[C---:B------:R-:W-:Y:S01]  /*2770*/  IMAD R71, R29.reuse, 0x90, R12 ;  /* 0x000000901d477824 */ /* 0x040fe200078e020c */
[----:B------:R0:W5:Y:S01]  /*2780*/  LDG.E.CONSTANT R65, [R48.64] ;  /* 0x0000000430417981 */ /* 0x000162000c1e9900 */
[----:B------:R-:W-:Y:S02]  /*2790*/  IMAD R73, R29, 0x90, R13 ;  /* 0x000000901d497824 */ /* 0x000fe400078e020d */
[----:B-1----:R-:W-:-:S04]  /*27a0*/  IMAD.WIDE R54, R67, R78, c[0x0][0x168] ;  /* 0x00005a0043367625 */ /* 0x002fc800078e024e */
[-C--:B0-----:R-:W-:Y:S02]  /*27b0*/  IMAD.WIDE R52, R69, R78.reuse, c[0x0][0x168] ;  /* 0x00005a0045347625 */ /* 0x081fe400078e024e */
[----:B------:R-:W5:Y:S02]  /*27c0*/  LDG.E.CONSTANT R55, [R54.64] ;  /* 0x0000000436377981 */ /* 0x000f64000c1e9900 */
[-C--:B------:R-:W-:Y:S02]  /*27d0*/  IMAD.WIDE R50, R71, R78.reuse, c[0x0][0x168] ;  /* 0x00005a0047327625 */ /* 0x080fe400078e024e */
[----:B------:R-:W5:Y:S02]  /*27e0*/  LDG.E.CONSTANT R53, [R52.64] ;  /* 0x0000000434357981 */ /* 0x000f64000c1e9900 */
[----:B------:R-:W-:Y:S02]  /*27f0*/  IMAD.WIDE R48, R73, R78, c[0x0][0x168] ;  /* 0x00005a0049307625 */ /* 0x000fe400078e024e */
[----:B------:R-:W5:Y:S04]  /*2800*/  LDG.E.CONSTANT R51, [R50.64] ;  /* 0x0000000432337981 */ /* 0x000f68000c1e9900 */
[----:B------:R-:W5:Y:S04]  /*2810*/  LDG.E.CONSTANT R49, [R48.64] ;  /* 0x0000000430317981 */ /* 0x000f68000c1e9900 */
[----:B---3--:R0:W-:Y:S02]  /*2820*/  @!P6 STS [R0.X4+0x9b00], R57 ;  /* 0x009b00390000e388 */ /* 0x0081e40000004800 */
[----:B0-----:R-:W-:-:S04]  /*2830*/  IMAD R57, R29, 0x90, R9 ;  /* 0x000000901d397824 */ /* 0x001fc800078e0209 */
[----:B------:R-:W-:-:S06]  /*2840*/  IMAD.WIDE R56, R57, R78, c[0x0][0x168] ;  /* 0x00005a0039387625 */ /* 0x000fcc00078e024e */
[----:B------:R-:W3:Y:S04]  /*2850*/  LDG.E.CONSTANT R57, [R56.64] ;  /* 0x0000000438397981 */ /* 0x000ee8000c1e9900 */
[----:B--2---:R-:W-:Y:S04]  /*2860*/  STS [R0.X4+0x7800], R59 ;  /* 0x0078003b00007388 */ /* 0x004fe80000004800 */
[----:B----4-:R-:W-:Y:S04]  /*2870*/  STS [R0.X4+0x9780], R75 ;  /* 0x0097804b00007388 */ /* 0x010fe80000004800 */
[----:B-----5:R-:W-:Y:S04]  /*2880*/  STS [R0.X4+0x7b80], R61 ;  /* 0x007b803d00007388 */ /* 0x020fe80000004800 */
[----:B------:R-:W-:Y:S04]  /*2890*/  STS [R0.X4+0x7f00], R63 ;  /* 0x007f003f00007388 */ /* 0x000fe80000004800 */
[----:B------:R-:W-:Y:S04]  /*28a0*/  STS [R0.X4+0x8280], R65 ;  /* 0x0082804100007388 */ /* 0x000fe80000004800 */
[----:B------:R-:W-:Y:S04]  /*28b0*/  STS [R0.X4+0x8980], R55 ;  /* 0x0089803700007388 */ /* 0x000fe80000004800 */
[----:B------:R-:W-:Y:S04]  /*28c0*/  STS [R0.X4+0x8d00], R53 ;  /* 0x008d003500007388 */ /* 0x000fe80000004800 */
[----:B------:R-:W-:Y:S04]  /*28d0*/  STS [R0.X4+0x9080], R51 ;  /* 0x0090803300007388 */ /* 0x000fe80000004800 */
[----:B------:R-:W-:Y:S01]  /*28e0*/  STS [R0.X4+0x9400], R49 ;  /* 0x0094003100007388 */ /* 0x000fe20000004800 */
[----:B------:R-:W-:-:S03]  /*28f0*/  MOV R30, RZ ;  /* 0x000000ff001e7202 */ /* 0x000fc60000000f00 */
[----:B---3--:R-:W-:Y:S04]  /*2900*/  STS [R0.X4+0x8600], R57 ;  /* 0x0086003900007388 */ /* 0x008fe80000004800 */
[----:B------:R-:W-:Y:S06]  /*2910*/  BAR.SYNC 0x0 ;  /* 0x0000000000007b1d */ /* 0x000fec0000000000 */
.L_x_5:
[----:B------:R-:W-:Y:S01]  /*2920*/  LEA R86, R2, R30, 0x4 ;  /* 0x0000001e02567211 */ /* 0x000fe200078e20ff */
[----:B------:R-:W-:-:S04]  /*2930*/  IMAD R85, R18, 0x70, R31 ;  /* 0x0000007012557824 */ /* 0x000fc800078e021f */
[----:B------:R-:W-:Y:S02]  /*2940*/  IMAD R86, R86, 0x12, RZ ;  /* 0x0000001256567824 */ /* 0x000fe400078e02ff */
[C---:B------:R-:W-:Y:S01]  /*2950*/  IMAD R85, R30.reuse, 0x3c0, R85 ;  /* 0x000003c01e557824 */ /* 0x040fe200078e0255 */
[----:B------:R-:W-:Y:S02]  /*2960*/  IADD3 R30, R30, 0x1, RZ ;  /* 0x000000011e1e7810 */ /* 0x000fe40007ffe0ff */
[----:B------:R-:W-:Y:S02]  /*2970*/  LDS.64 R58, [R86.X4+0x7800] ;  /* 0x00780000563a7984 */ /* 0x000fe40000004a00 */
[----:B------:R-:W-:Y:S02]  /*2980*/  ISETP.NE.AND P6, PT, R30, 0x8, PT ;  /* 0x000000081e00780c */ /* 0x000fe40003fc5270 */
[----:B------:R-:W0:Y:S04]  /*2990*/  LDS.64 R50, [R85.X4] ;  /* 0x0000000055327984 */ /* 0x000e280000004a00 */
[----:B------:R-:W1:Y:S04]  /*29a0*/  LDS.64 R60, [R86.X4+0x7a40] ;  /* 0x007a4000563c7984 */ /* 0x000e680000004a00 */
[----:B------:R-:W-:Y:S04]  /*29b0*/  LDS.64 R56, [R85.X4+0x8] ;  /* 0x0000080055387984 */ /* 0x000fe80000004a00 */
[----:B------:R-:W2:Y:S04]  /*29c0*/  LDS.64 R66, [R86.X4+0x7808] ;  /* 0x0078080056427984 */ /* 0x000ea80000004a00 */
[----:B------:R-:W3:Y:S04]  /*29d0*/  LDS.64 R64, [R86.X4+0x7a48] ;  /* 0x007a480056407984 */ /* 0x000ee80000004a00 */
[----:B------:R-:W4:Y:S04]  /*29e0*/  LDS.64 R54, [R85.X4+0x40] ;  /* 0x0000400055367984 */ /* 0x000f280000004a00 */
[----:B------:R-:W5:Y:S04]  /*29f0*/  LDS.64 R74, [R86.X4+0x7810] ;  /* 0x00781000564a7984 */ /* 0x000f680000004a00 */
[----:B------:R-:W5:Y:S04]  /*2a00*/  LDS.64 R48, [R86.X4+0x7a50] ;  /* 0x007a500056307984 */ /* 0x000f680000004a00 */
[----:B------:R-:W5:Y:S04]  /*2a10*/  LDS.64 R72, [R85.X4+0x48] ;  /* 0x0000480055487984 */ /* 0x000f680000004a00 */
[----:B------:R-:W5:Y:S01]  /*2a20*/  LDS.64 R62, [R85.X4+0x80] ;  /* 0x00008000553e7984 */ /* 0x000f620000004a00 */
[----:B0-----:R-:W-:-:S02]  /*2a30*/  FFMA R52, R58, R50, R101 ;  /* 0x000000323a347223 */ /* 0x001fc40000000065 */
[----:B------:R-:W-:Y:S02]  /*2a40*/  FFMA R98, R58, R51, R98 ;  /* 0x000000333a627223 */ /* 0x000fe40000000062 */
[----:B-1----:R-:W-:Y:S02]  /*2a50*/  FFMA R50, R50, R60, R105 ;  /* 0x0000003c32327223 */ /* 0x002fe40000000069 */
[C---:B------:R-:W-:Y:S02]  /*2a60*/  FFMA R69, R51.reuse, R59, R52 ;  /* 0x0000003b33457223 */ /* 0x040fe40000000034 */
[----:B------:R-:W-:Y:S01]  /*2a70*/  FFMA R71, R51, R61, R50 ;  /* 0x0000003d33477223 */ /* 0x000fe20000000032 */
[----:B------:R-:W-:Y:S01]  /*2a80*/  LDS.64 R52, [R86.X4+0x7a58] ;  /* 0x007a580056347984 */ /* 0x000fe20000004a00 */
[----:B------:R-:W-:Y:S02]  /*2a90*/  FFMA R102, R60, R51, R102 ;  /* 0x000000333c667223 */ /* 0x000fe40000000066 */
[C---:B--2---:R-:W-:Y:S01]  /*2aa0*/  FFMA R69, R56.reuse, R66, R69 ;  /* 0x0000004238457223 */ /* 0x044fe20000000045 */
[----:B------:R-:W0:Y:S01]  /*2ab0*/  LDS.64 R50, [R86.X4+0x7818] ;  /* 0x0078180056327984 */ /* 0x000e220000004a00 */
[----:B------:R-:W-:-:S02]  /*2ac0*/  FFMA R98, R56, R59, R98 ;  /* 0x0000003b38627223 */ /* 0x000fc40000000062 */
[C---:B---3--:R-:W-:Y:S02]  /*2ad0*/  FFMA R71, R56.reuse, R64, R71 ;  /* 0x0000004038477223 */ /* 0x048fe40000000047 */
[----:B------:R-:W-:Y:S02]  /*2ae0*/  FFMA R102, R56, R61, R102 ;  /* 0x0000003d38667223 */ /* 0x000fe40000000066 */
[-C--:B----4-:R-:W-:Y:S02]  /*2af0*/  FFMA R96, R58, R54.reuse, R96 ;  /* 0x000000363a607223 */ /* 0x090fe40000000060 */
[----:B------:R-:W-:Y:S02]  /*2b00*/  FFMA R70, R60, R54, R99 ;  /* 0x000000363c467223 */ /* 0x000fe40000000063 */
[C---:B------:R-:W-:Y:S02]  /*2b10*/  FFMA R56, R54.reuse, R67, R69 ;  /* 0x0000004336387223 */ /* 0x040fe40000000045 */
[----:B------:R-:W-:Y:S01]  /*2b20*/  FFMA R54, R54, R65, R71 ;  /* 0x0000004136367223 */ /* 0x000fe20000000047 */
[----:B------:R-:W1:Y:S01]  /*2b30*/  LDS.64 R68, [R85.X4+0x88] ;  /* 0x0000880055447984 */ /* 0x000e620000004a00 */
[----:B------:R-:W-:-:S02]  /*2b40*/  FFMA R98, R66, R57, R98 ;  /* 0x0000003942627223 */ /* 0x000fc40000000062 */
[----:B------:R-:W-:Y:S02]  /*2b50*/  FFMA R102, R64, R57, R102 ;  /* 0x0000003940667223 */ /* 0x000fe40000000066 */
[-C--:B------:R-:W-:Y:S02]  /*2b60*/  FFMA R99, R58, R55.reuse, R93 ;  /* 0x000000373a637223 */ /* 0x080fe4000000005d */
[-C--:B------:R-:W-:Y:S02]  /*2b70*/  FFMA R101, R60, R55.reuse, R97 ;  /* 0x000000373c657223 */ /* 0x080fe40000000061 */
[-C--:B------:R-:W-:Y:S02]  /*2b80*/  FFMA R113, R61, R55.reuse, R70 ;  /* 0x000000373d717223 */ /* 0x080fe40000000046 */
[-C--:B------:R-:W-:Y:S02]  /*2b90*/  FFMA R105, R59, R55.reuse, R96 ;  /* 0x000000373b697223 */ /* 0x080fe40000000060 */
[----:B------:R-:W-:-:S02]  /*2ba0*/  FFMA R71, R67, R55, R98 ;  /* 0x0000003743477223 */ /* 0x000fc40000000062 */
[----:B------:R-:W-:Y:S02]  /*2bb0*/  FFMA R93, R55, R65, R102 ;  /* 0x00000041375d7223 */ /* 0x000fe40000000066 */
[-C--:B-----5:R-:W-:Y:S02]  /*2bc0*/  FFMA R70, R74, R55.reuse, R56 ;  /* 0x000000374a467223 */ /* 0x0a0fe40000000038 */
[----:B------:R-:W-:Y:S01]  /*2bd0*/  FFMA R97, R48, R55, R54 ;  /* 0x0000003730617223 */ /* 0x000fe20000000036 */
[----:B------:R-:W-:Y:S01]  /*2be0*/  LDS.64 R56, [R86.X4+0x7a60] ;  /* 0x007a600056387984 */ /* 0x000fe20000004a00 */
[----:B------:R-:W-:Y:S02]  /*2bf0*/  FFMA R102, R72, R59, R99 ;  /* 0x0000003b48667223 */ /* 0x000fe40000000063 */
[----:B------:R-:W-:Y:S01]  /*2c00*/  FFMA R96, R74, R72, R71 ;  /* 0x000000484a607223 */ /* 0x000fe20000000047 */
[----:B------:R-:W2:Y:S01]  /*2c10*/  LDS.64 R54, [R86.X4+0x7820] ;  /* 0x0078200056367984 */ /* 0x000ea20000004a00 */
[----:B------:R-:W-:-:S02]  /*2c20*/  FFMA R99, R72, R75, R70 ;  /* 0x0000004b48637223 */ /* 0x000fc40000000046 */
[C---:B------:R-:W-:Y:S01]  /*2c30*/  FFMA R98, R72.reuse, R61, R101 ;  /* 0x0000003d48627223 */ /* 0x040fe20000000065 */
[----:B------:R-:W3:Y:S01]  /*2c40*/  LDS.64 R70, [R85.X4+0xc0] ;  /* 0x0000c00055467984 */ /* 0x000ee20000004a00 */
[----:B------:R-:W-:Y:S02]  /*2c50*/  FFMA R114, R72, R48, R93 ;  /* 0x0000003048727223 */ /* 0x000fe4000000005d */
[----:B------:R-:W-:Y:S02]  /*2c60*/  FFMA R93, R75, R73, R96 ;  /* 0x000000494b5d7223 */ /* 0x000fe40000000060 */
[-C--:B------:R-:W-:Y:S02]  /*2c70*/  FFMA R105, R66, R72.reuse, R105 ;  /* 0x0000004842697223 */ /* 0x080fe40000000069 */
[----:B------:R-:W-:Y:S02]  /*2c80*/  FFMA R113, R64, R72, R113 ;  /* 0x0000004840717223 */ /* 0x000fe40000000071 */
[----:B------:R-:W-:-:S02]  /*2c90*/  FFMA R97, R72, R49, R97 ;  /* 0x0000003148617223 */ /* 0x000fc40000000061 */
[-C--:B------:R-:W-:Y:S02]  /*2ca0*/  FFMA R102, R66, R73.reuse, R102 ;  /* 0x0000004942667223 */ /* 0x080fe40000000066 */
[----:B------:R-:W-:Y:S02]  /*2cb0*/  FFMA R98, R64, R73, R98 ;  /* 0x0000004940627223 */ /* 0x000fe40000000062 */
[----:B------:R-:W-:Y:S02]  /*2cc0*/  FFMA R96, R73, R49, R114 ;  /* 0x0000003149607223 */ /* 0x000fe40000000072 */
[----:B------:R-:W4:Y:S01]  /*2cd0*/  LDS.64 R72, [R85.X4+0xc8] ;  /* 0x0000c80055487984 */ /* 0x000f220000004a00 */
[-C--:B------:R-:W-:Y:S02]  /*2ce0*/  FFMA R116, R60, R62.reuse, R94 ;  /* 0x0000003e3c747223 */ /* 0x080fe4000000005e */
[----:B------:R-:W-:Y:S02]  /*2cf0*/  FFMA R114, R58, R62, R89 ;  /* 0x0000003e3a727223 */ /* 0x000fe40000000059 */
[----:B------:R-:W-:-:S02]  /*2d00*/  FFMA R105, R62, R67, R105 ;  /* 0x000000433e697223 */ /* 0x000fc40000000069 */
[----:B------:R-:W-:Y:S02]  /*2d10*/  FFMA R113, R62, R65, R113 ;  /* 0x000000413e717223 */ /* 0x000fe40000000071 */
[----:B0-----:R-:W-:Y:S02]  /*2d20*/  FFMA R94, R50, R62, R99 ;  /* 0x0000003e325e7223 */ /* 0x001fe40000000063 */
[----:B------:R-:W-:Y:S02]  /*2d30*/  FFMA R62, R62, R52, R97 ;  /* 0x000000343e3e7223 */ /* 0x000fe40000000061 */
[-C--:B------:R-:W-:Y:S02]  /*2d40*/  FFMA R90, R60, R63.reuse, R90 ;  /* 0x0000003f3c5a7223 */ /* 0x080fe4000000005a */
[-C--:B------:R-:W-:Y:S02]  /*2d50*/  FFMA R101, R58, R63.reuse, R87 ;  /* 0x0000003f3a657223 */ /* 0x080fe40000000057 */
[----:B------:R-:W-:-:S02]  /*2d60*/  FFMA R93, R50, R63, R93 ;  /* 0x0000003f325d7223 */ /* 0x000fc4000000005d */
[-C--:B------:R-:W-:Y:S02]  /*2d70*/  FFMA R115, R59, R63.reuse, R114 ;  /* 0x0000003f3b737223 */ /* 0x080fe40000000072 */
[-C--:B------:R-:W-:Y:S02]  /*2d80*/  FFMA R117, R61, R63.reuse, R116 ;  /* 0x0000003f3d757223 */ /* 0x080fe40000000074 */
[-C--:B------:R-:W-:Y:S02]  /*2d90*/  FFMA R97, R67, R63.reuse, R102 ;  /* 0x0000003f43617223 */ /* 0x080fe40000000066 */
[-C--:B------:R-:W-:Y:S02]  /*2da0*/  FFMA R99, R65, R63.reuse, R98 ;  /* 0x0000003f41637223 */ /* 0x080fe40000000062 */
[-C--:B------:R-:W-:Y:S02]  /*2db0*/  FFMA R105, R74, R63.reuse, R105 ;  /* 0x0000003f4a697223 */ /* 0x080fe40000000069 */
[----:B------:R-:W-:-:S02]  /*2dc0*/  FFMA R113, R48, R63, R113 ;  /* 0x0000003f30717223 */ /* 0x000fc40000000071 */
[----:B------:R-:W-:Y:S02]  /*2dd0*/  FFMA R87, R52, R63, R96 ;  /* 0x0000003f34577223 */ /* 0x000fe40000000060 */
[C---:B------:R-:W-:Y:S02]  /*2de0*/  FFMA R89, R63.reuse, R51, R94 ;  /* 0x000000333f597223 */ /* 0x040fe4000000005e */
[----:B------:R-:W-:Y:S02]  /*2df0*/  FFMA R63, R63, R53, R62 ;  /* 0x000000353f3f7223 */ /* 0x000fe4000000003e */
[C---:B-1----:R-:W-:Y:S02]  /*2e00*/  FFMA R114, R68.reuse, R61, R90 ;  /* 0x0000003d44727223 */ /* 0x042fe4000000005a */
[C---:B------:R-:W-:Y:S02]  /*2e10*/  FFMA R90, R68.reuse, R51, R93 ;  /* 0x00000033445a7223 */ /* 0x040fe4000000005d */
[----:B------:R-:W-:-:S02]  /*2e20*/  FFMA R101, R68, R59, R101 ;  /* 0x0000003b44657223 */ /* 0x000fc40000000065 */
[----:B------:R-:W-:Y:S02]  /*2e30*/  FFMA R93, R68, R53, R87 ;  /* 0x00000035445d7223 */ /* 0x000fe40000000057 */
[----:B------:R-:W-:Y:S02]  /*2e40*/  FFMA R98, R74, R68, R97 ;  /* 0x000000444a627223 */ /* 0x000fe40000000061 */
[----:B--2---:R-:W-:Y:S02]  /*2e50*/  FFMA R87, R68, R54, R89 ;  /* 0x0000003644577223 */ /* 0x004fe40000000059 */
[----:B------:R-:W-:Y:S02]  /*2e60*/  FFMA R116, R48, R68, R99 ;  /* 0x0000004430747223 */ /* 0x000fe40000000063 */
[----:B------:R-:W-:Y:S02]  /*2e70*/  FFMA R89, R68, R56, R63 ;  /* 0x0000003844597223 */ /* 0x000fe4000000003f */
[----:B------:R-:W0:Y:S01]  /*2e80*/  LDS.64 R62, [R85.X4+0x100] ;  /* 0x00010000553e7984 */ /* 0x000e220000004a00 */
[----:B------:R-:W-:-:S02]  /*2e90*/  FFMA R94, R66, R68, R115 ;  /* 0x00000044425e7223 */ /* 0x000fc40000000073 */
[----:B------:R-:W-:Y:S02]  /*2ea0*/  FFMA R102, R66, R69, R101 ;  /* 0x0000004542667223 */ /* 0x000fe40000000065 */
[----:B------:R-:W-:Y:S02]  /*2eb0*/  FFMA R96, R64, R68, R117 ;  /* 0x0000004440607223 */ /* 0x000fe40000000075 */
[C---:B------:R-:W-:Y:S02]  /*2ec0*/  FFMA R99, R68.reuse, R75, R105 ;  /* 0x0000004b44637223 */ /* 0x040fe40000000069 */
[----:B------:R-:W-:Y:S02]  /*2ed0*/  FFMA R101, R75, R69, R98 ;  /* 0x000000454b657223 */ /* 0x000fe40000000062 */
[----:B------:R-:W-:Y:S02]  /*2ee0*/  FFMA R97, R68, R49, R113 ;  /* 0x0000003144617223 */ /* 0x000fe40000000071 */
[----:B------:R-:W-:-:S02]  /*2ef0*/  FFMA R98, R49, R69, R116 ;  /* 0x0000004531627223 */ /* 0x000fc40000000074 */
[-C--:B---3--:R-:W-:Y:S02]  /*2f00*/  FFMA R116, R58, R70.reuse, R91 ;  /* 0x000000463a747223 */ /* 0x088fe4000000005b */
[----:B------:R-:W-:Y:S02]  /*2f10*/  FFMA R91, R70, R67, R94 ;  /* 0x00000043465b7223 */ /* 0x000fe4000000005e */
[-C--:B------:R-:W-:Y:S02]  /*2f20*/  FFMA R114, R64, R69.reuse, R114 ;  /* 0x0000004540727223 */ /* 0x080fe40000000072 */
[-C--:B------:R-:W-:Y:S02]  /*2f30*/  FFMA R90, R54, R69.reuse, R90 ;  /* 0x00000045365a7223 */ /* 0x080fe4000000005a */
[----:B------:R-:W-:Y:S02]  /*2f40*/  FFMA R93, R56, R69, R93 ;  /* 0x00000045385d7223 */ /* 0x000fe4000000005d */
[----:B------:R-:W-:Y:S01]  /*2f50*/  FFMA R118, R60, R70, R95 ;  /* 0x000000463c767223 */ /* 0x000fe2000000005f */
[----:B------:R-:W1:Y:S01]  /*2f60*/  LDS.64 R68, [R85.X4+0x108] ;  /* 0x0001080055447984 */ /* 0x000e620000004a00 */
[----:B------:R-:W-:-:S02]  /*2f70*/  FFMA R96, R70, R65, R96 ;  /* 0x0000004146607223 */ /* 0x000fc40000000060 */
[-C--:B------:R-:W-:Y:S02]  /*2f80*/  FFMA R94, R50, R70.reuse, R99 ;  /* 0x00000046325e7223 */ /* 0x080fe40000000063 */
[----:B------:R-:W-:Y:S02]  /*2f90*/  FFMA R70, R52, R70, R97 ;  /* 0x0000004634467223 */ /* 0x000fe40000000061 */
[-C--:B------:R-:W-:Y:S02]  /*2fa0*/  FFMA R105, R58, R71.reuse, R88 ;  /* 0x000000473a697223 */ /* 0x080fe40000000058 */
        /* <DEDUP_REMOVED lines=9> */
[-C--:B------:R-:W-:Y:S02]  /*3040*/  FFMA R99, R51, R71.reuse, R94 ;  /* 0x0000004733637223 */ /* 0x080fe4000000005e */
[----:B------:R-:W-:Y:S02]  /*3050*/  FFMA R71, R53, R71, R70 ;  /* 0x0000004735477223 */ /* 0x000fe40000000046 */
[-C--:B----4-:R-:W-:Y:S02]  /*3060*/  FFMA R96, R74, R72.reuse, R95 ;  /* 0x000000484a607223 */ /* 0x090fe4000000005f */
[-C--:B------:R-:W-:Y:S02]  /*3070*/  FFMA R102, R56, R72.reuse, R71 ;  /* 0x0000004838667223 */ /* 0x080fe40000000047 */
[----:B------:R-:W-:Y:S01]  /*3080*/  FFMA R118, R48, R72, R97 ;  /* 0x0000004830767223 */ /* 0x000fe20000000061 */
[----:B------:R-:W2:Y:S01]  /*3090*/  LDS.64 R70, [R85.X4+0x140] ;  /* 0x0001400055467984 */ /* 0x000ea20000004a00 */
[----:B------:R-:W-:-:S02]  /*30a0*/  FFMA R97, R72, R75, R91 ;  /* 0x0000004b48617223 */ /* 0x000fc4000000005b */
[C---:B------:R-:W-:Y:S02]  /*30b0*/  FFMA R95, R72.reuse, R49, R88 ;  /* 0x00000031485f7223 */ /* 0x040fe40000000058 */
[C---:B------:R-:W-:Y:S02]  /*30c0*/  FFMA R105, R72.reuse, R59, R105 ;  /* 0x0000003b48697223 */ /* 0x040fe40000000069 */
[C---:B------:R-:W-:Y:S02]  /*30d0*/  FFMA R116, R72.reuse, R61, R92 ;  /* 0x0000003d48747223 */ /* 0x040fe4000000005c */
[C---:B------:R-:W-:Y:S02]  /*30e0*/  FFMA R88, R72.reuse, R51, R101 ;  /* 0x0000003348587223 */ /* 0x040fe40000000065 */
[----:B------:R-:W-:Y:S02]  /*30f0*/  FFMA R91, R72, R53, R98 ;  /* 0x00000035485b7223 */ /* 0x000fe40000000062 */
[----:B------:R-:W-:-:S02]  /*3100*/  FFMA R98, R75, R73, R96 ;  /* 0x000000494b627223 */ /* 0x000fc40000000060 */
[-C--:B------:R-:W-:Y:S02]  /*3110*/  FFMA R92, R66, R72.reuse, R113 ;  /* 0x00000048425c7223 */ /* 0x080fe40000000071 */
[-C--:B------:R-:W-:Y:S02]  /*3120*/  FFMA R94, R64, R72.reuse, R115 ;  /* 0x00000048405e7223 */ /* 0x080fe40000000073 */
[----:B------:R-:W-:Y:S02]  /*3130*/  FFMA R99, R54, R72, R99 ;  /* 0x0000004836637223 */ /* 0x000fe40000000063 */
[-C--:B------:R-:W-:Y:S02]  /*3140*/  FFMA R114, R66, R73.reuse, R105 ;  /* 0x0000004942727223 */ /* 0x080fe40000000069 */
[-C--:B------:R-:W-:Y:S02]  /*3150*/  FFMA R116, R64, R73.reuse, R116 ;  /* 0x0000004940747223 */ /* 0x080fe40000000074 */
[----:B------:R-:W-:-:S02]  /*3160*/  FFMA R96, R49, R73, R118 ;  /* 0x0000004931607223 */ /* 0x000fc40000000076 */
[-C--:B------:R-:W-:Y:S02]  /*3170*/  FFMA R88, R54, R73.reuse, R88 ;  /* 0x0000004936587223 */ /* 0x080fe40000000058 */
[----:B------:R-:W-:Y:S02]  /*3180*/  FFMA R91, R56, R73, R91 ;  /* 0x00000049385b7223 */ /* 0x000fe4000000005b */
[----:B------:R-:W3:Y:S01]  /*3190*/  LDS.64 R72, [R85.X4+0x148] ;  /* 0x0001480055487984 */ /* 0x000ee20000004a00 */
[-C--:B0-----:R-:W-:Y:S02]  /*31a0*/  FFMA R118, R58, R62.reuse, R103 ;  /* 0x0000003e3a767223 */ /* 0x081fe40000000067 */
[C---:B------:R-:W-:Y:S02]  /*31b0*/  FFMA R101, R62.reuse, R67, R92 ;  /* 0x000000433e657223 */ /* 0x040fe4000000005c */
[----:B------:R-:W-:Y:S02]  /*31c0*/  FFMA R94, R62, R65, R94 ;  /* 0x000000413e5e7223 */ /* 0x000fe4000000005e */
        /* <DEDUP_REMOVED lines=15> */
[-C--:B-1----:R-:W-:Y:S01]  /*32c0*/  FFMA R114, R74, R68.reuse, R103 ;  /* 0x000000444a727223 */ /* 0x082fe20000000067 */
[----:B------:R-:W0:Y:S01]  /*32d0*/  LDS.64 R62, [R85.X4+0x180] ;  /* 0x00018000553e7984 */ /* 0x000e220000004a00 */
[----:B------:R-:W-:Y:S02]  /*32e0*/  FFMA R106, R68, R59, R95 ;  /* 0x0000003b446a7223 */ /* 0x000fe4000000005f */
[----:B------:R-:W-:Y:S02]  /*32f0*/  FFMA R92, R66, R68, R113 ;  /* 0x00000044425c7223 */ /* 0x000fe40000000071 */
[----:B------:R-:W-:-:S02]  /*3300*/  FFMA R103, R68, R49, R94 ;  /* 0x0000003144677223 */ /* 0x000fc4000000005e */
[----:B------:R-:W-:Y:S02]  /*3310*/  FFMA R117, R68, R61, R104 ;  /* 0x0000003d44757223 */ /* 0x000fe40000000068 */
[-C--:B------:R-:W-:Y:S02]  /*3320*/  FFMA R116, R48, R68.reuse, R105 ;  /* 0x0000004430747223 */ /* 0x080fe40000000069 */
        /* <DEDUP_REMOVED lines=12> */
[----:B------:R-:W1:Y:S01]  /*33f0*/  LDS.64 R68, [R85.X4+0x188] ;  /* 0x0001880055447984 */ /* 0x000e620000004a00 */
[-C--:B--2---:R-:W-:Y:S02]  /*3400*/  FFMA R114, R58, R70.reuse, R77 ;  /* 0x000000463a727223 */ /* 0x084fe4000000004d */
[----:B------:R-:W-:Y:S02]  /*3410*/  FFMA R77, R70, R67, R92 ;  /* 0x00000043464d7223 */ /* 0x000fe4000000005c */
        /* <DEDUP_REMOVED lines=14> */
[----:B---3--:R-:W-:Y:S02]  /*3500*/  FFMA R106, R72, R59, R108 ;  /* 0x0000003b486a7223 */ /* 0x008fe4000000006c */
[-C--:B------:R-:W-:Y:S02]  /*3510*/  FFMA R114, R48, R72.reuse, R107 ;  /* 0x0000004830727223 */ /* 0x080fe4000000006b */
[-C--:B------:R-:W-:Y:S02]  /*3520*/  FFMA R117, R61, R71.reuse, R116 ;  /* 0x000000473d757223 */ /* 0x080fe40000000074 */
[----:B------:R-:W-:Y:S02]  /*3530*/  FFMA R105, R53, R71, R70 ;  /* 0x0000004735697223 */ /* 0x000fe40000000046 */
[----:B------:R-:W-:Y:S02]  /*3540*/  FFMA R108, R72, R61, R113 ;  /* 0x0000003d486c7223 */ /* 0x000fe40000000071 */
[----:B------:R-:W-:-:S02]  /*3550*/  FFMA R104, R74, R72, R103 ;  /* 0x000000484a687223 */ /* 0x000fc40000000067 */
[C---:B------:R-:W-:Y:S02]  /*3560*/  FFMA R92, R72.reuse, R51, R100 ;  /* 0x00000033485c7223 */ /* 0x040fe40000000064 */
[C---:B------:R-:W-:Y:S02]  /*3570*/  FFMA R107, R72.reuse, R53, R96 ;  /* 0x00000035486b7223 */ /* 0x040fe40000000060 */
[C---:B------:R-:W-:Y:S02]  /*3580*/  FFMA R103, R72.reuse, R75, R77 ;  /* 0x0000004b48677223 */ /* 0x040fe4000000004d */
[----:B------:R-:W-:Y:S02]  /*3590*/  FFMA R77, R72, R49, R76 ;  /* 0x00000031484d7223 */ /* 0x000fe4000000004c */
[-C--:B------:R-:W-:Y:S02]  /*35a0*/  FFMA R96, R54, R72.reuse, R95 ;  /* 0x0000004836607223 */ /* 0x080fe4000000005f */
        /* <DEDUP_REMOVED lines=8> */
[----:B------:R-:W-:Y:S02]  /*3630*/  FFMA R95, R56, R73, R107 ;  /* 0x00000049385f7223 */ /* 0x000fe4000000006b */
[----:B------:R-:W2:Y:S01]  /*3640*/  LDS.64 R72, [R85.X4+0x1c0] ;  /* 0x0001c00055487984 */ /* 0x000ea20000004a00 */
[C---:B0-----:R-:W-:Y:S02]  /*3650*/  FFMA R114, R58.reuse, R62, R109 ;  /* 0x0000003e3a727223 */ /* 0x041fe4000000006d */
[-C--:B------:R-:W-:Y:S02]  /*3660*/  FFMA R58, R58, R63.reuse, R110 ;  /* 0x0000003f3a3a7223 */ /* 0x080fe4000000006e */
[----:B------:R-:W-:Y:S02]  /*3670*/  FFMA R107, R59, R63, R114 ;  /* 0x0000003f3b6b7223 */ /* 0x000fe40000000072 */
[----:B-1----:R-:W-:-:S02]  /*3680*/  FFMA R109, R68, R59, R58 ;  /* 0x0000003b446d7223 */ /* 0x002fc4000000003a */
[----:B------:R-:W0:Y:S01]  /*3690*/  LDS.64 R58, [R85.X4+0x1c8] ;  /* 0x0001c800553a7984 */ /* 0x000e220000004a00 */
[CC--:B------:R-:W-:Y:S02]  /*36a0*/  FFMA R110, R60.reuse, R62.reuse, R111 ;  /* 0x0000003e3c6e7223 */ /* 0x0c0fe4000000006f */
[----:B------:R-:W-:Y:S02]  /*36b0*/  FFMA R112, R60, R63, R112 ;  /* 0x0000003f3c707223 */ /* 0x000fe40000000070 */
[C---:B------:R-:W-:Y:S02]  /*36c0*/  FFMA R70, R62.reuse, R67, R70 ;  /* 0x000000433e467223 */ /* 0x040fe40000000046 */
[----:B------:R-:W-:Y:S02]  /*36d0*/  FFMA R71, R62, R65, R71 ;  /* 0x000000413e477223 */ /* 0x000fe40000000047 */
[-C--:B------:R-:W-:Y:S02]  /*36e0*/  FFMA R60, R50, R62.reuse, R103 ;  /* 0x0000003e323c7223 */ /* 0x080fe40000000067 */
[----:B------:R-:W-:-:S02]  /*36f0*/  FFMA R62, R52, R62, R77 ;  /* 0x0000003e343e7223 */ /* 0x000fc4000000004d */
[----:B------:R-:W-:Y:S02]  /*3700*/  FFMA R111, R61, R63, R110 ;  /* 0x0000003f3d6f7223 */ /* 0x000fe4000000006e */
[----:B------:R-:W-:Y:S02]  /*3710*/  FFMA R112, R68, R61, R112 ;  /* 0x0000003d44707223 */ /* 0x000fe40000000070 */
[-C--:B------:R-:W-:Y:S02]  /*3720*/  FFMA R77, R67, R63.reuse, R106 ;  /* 0x0000003f434d7223 */ /* 0x080fe4000000006a */
[-C--:B------:R-:W-:Y:S02]  /*3730*/  FFMA R103, R65, R63.reuse, R108 ;  /* 0x0000003f41677223 */ /* 0x080fe4000000006c */
[----:B------:R-:W-:Y:S02]  /*3740*/  FFMA R105, R48, R63, R71 ;  /* 0x0000003f30697223 */ /* 0x000fe40000000047 */
[----:B------:R-:W-:-:S02]  /*3750*/  FFMA R111, R64, R68, R111 ;  /* 0x00000044406f7223 */ /* 0x000fc4000000006f */
[----:B------:R-:W-:Y:S02]  /*3760*/  FFMA R112, R64, R69, R112 ;  /* 0x0000004540707223 */ /* 0x000fe40000000070 */
[-C--:B------:R-:W-:Y:S02]  /*3770*/  FFMA R70, R74, R63.reuse, R70 ;  /* 0x0000003f4a467223 */ /* 0x080fe40000000046 */
[-C--:B------:R-:W-:Y:S02]  /*3780*/  FFMA R104, R50, R63.reuse, R104 ;  /* 0x0000003f32687223 */ /* 0x080fe40000000068 */
[-C--:B------:R-:W-:Y:S02]  /*3790*/  FFMA R76, R52, R63.reuse, R76 ;  /* 0x0000003f344c7223 */ /* 0x080fe4000000004c */
[-C--:B------:R-:W-:Y:S02]  /*37a0*/  FFMA R71, R51, R63.reuse, R60 ;  /* 0x0000003f33477223 */ /* 0x080fe4000000003c */
[----:B------:R-:W-:Y:S01]  /*37b0*/  FFMA R64, R74, R68, R77 ;  /* 0x000000444a407223 */ /* 0x000fe2000000004d */
[----:B------:R-:W1:Y:S01]  /*37c0*/  LDS.64 R60, [R85.X4+0x200] ;  /* 0x00020000553c7984 */ /* 0x000e620000004a00 */
[----:B------:R-:W-:-:S02]  /*37d0*/  FFMA R63, R53, R63, R62 ;  /* 0x0000003f353f7223 */ /* 0x000fc4000000003e */
[CC--:B------:R-:W-:Y:S02]  /*37e0*/  FFMA R110, R66.reuse, R68.reuse, R107 ;  /* 0x00000044426e7223 */ /* 0x0c0fe4000000006b */
[----:B------:R-:W-:Y:S02]  /*37f0*/  FFMA R114, R66, R69, R109 ;  /* 0x0000004542727223 */ /* 0x000fe4000000006d */
[----:B------:R-:W-:Y:S02]  /*3800*/  FFMA R66, R48, R68, R103 ;  /* 0x0000004430427223 */ /* 0x000fe40000000067 */
[C---:B------:R-:W-:Y:S02]  /*3810*/  FFMA R103, R68.reuse, R51, R104 ;  /* 0x0000003344677223 */ /* 0x040fe40000000068 */
[----:B------:R-:W-:Y:S02]  /*3820*/  FFMA R104, R68, R53, R76 ;  /* 0x0000003544687223 */ /* 0x000fe4000000004c */
[----:B------:R-:W-:-:S02]  /*3830*/  FFMA R77, R75, R69, R64 ;  /* 0x000000454b4d7223 */ /* 0x000fc40000000040 */
[----:B--2---:R-:W-:Y:S02]  /*3840*/  FFMA R111, R72, R65, R111 ;  /* 0x00000041486f7223 */ /* 0x004fe4000000006f */
[----:B------:R-:W-:Y:S02]  /*3850*/  FFMA R115, R65, R73, R112 ;  /* 0x0000004941737223 */ /* 0x000fe40000000070 */
[-C--:B------:R-:W-:Y:S01]  /*3860*/  FFMA R108, R56, R68.reuse, R63 ;  /* 0x00000044386c7223 */ /* 0x080fe2000000003f */
[----:B------:R-:W2:Y:S01]  /*3870*/  LDS.64 R64, [R85.X4+0x780] ;  /* 0x0007800055407984 */ /* 0x000ea20000004a00 */
[C---:B------:R-:W-:Y:S02]  /*3880*/  FFMA R107, R68.reuse, R75, R70 ;  /* 0x0000004b446b7223 */ /* 0x040fe40000000046 */
[----:B------:R-:W-:Y:S01]  /*3890*/  FFMA R105, R68, R49, R105 ;  /* 0x0000003144697223 */ /* 0x000fe20000000069 */
[----:B------:R-:W3:Y:S01]  /*38a0*/  LDS.64 R62, [R85.X4+0x208] ;  /* 0x00020800553e7984 */ /* 0x000ee20000004a00 */
[----:B------:R-:W-:-:S02]  /*38b0*/  FFMA R106, R54, R68, R71 ;  /* 0x00000044366a7223 */ /* 0x000fc40000000047 */
[-C--:B------:R-:W-:Y:S01]  /*38c0*/  FFMA R76, R49, R69.reuse, R66 ;  /* 0x00000045314c7223 */ /* 0x080fe20000000042 */
[----:B------:R-:W-:Y:S01]  /*38d0*/  LDS.64 R70, [R85.X4+0x788] ;  /* 0x0007880055467984 */ /* 0x000fe20000004a00 */
[-C--:B------:R-:W-:Y:S02]  /*38e0*/  FFMA R103, R54, R69.reuse, R103 ;  /* 0x0000004536677223 */ /* 0x080fe40000000067 */
[----:B------:R-:W-:Y:S02]  /*38f0*/  FFMA R104, R56, R69, R104 ;  /* 0x0000004538687223 */ /* 0x000fe40000000068 */
[----:B------:R-:W-:Y:S01]  /*3900*/  FFMA R109, R72, R67, R110 ;  /* 0x00000043486d7223 */ /* 0x000fe2000000006e */
[----:B------:R-:W-:Y:S01]  /*3910*/  LDS.64 R68, [R86.X4+0x7a68] ;  /* 0x007a680056447984 */ /* 0x000fe20000004a00 */
[-C--:B------:R-:W-:Y:S02]  /*3920*/  FFMA R113, R67, R73.reuse, R114 ;  /* 0x0000004943717223 */ /* 0x080fe40000000072 */
[----:B------:R-:W-:Y:S01]  /*3930*/  FFMA R110, R50, R72, R107 ;  /* 0x00000048326e7223 */ /* 0x000fe2000000006b */
[----:B------:R-:W4:Y:S01]  /*3940*/  LDS.64 R66, [R86.X4+0x7828] ;  /* 0x0078280056427984 */ /* 0x000f220000004a00 */
[----:B------:R-:W-:-:S02]  /*3950*/  FFMA R112, R74, R73, R109 ;  /* 0x000000494a707223 */ /* 0x000fc4000000006d */
[----:B------:R-:W-:Y:S02]  /*3960*/  FFMA R72, R52, R72, R105 ;  /* 0x0000004834487223 */ /* 0x000fe40000000069 */
[-C--:B0-----:R-:W-:Y:S02]  /*3970*/  FFMA R74, R74, R58.reuse, R113 ;  /* 0x0000003a4a4a7223 */ /* 0x081fe40000000071 */
[CC--:B------:R-:W-:Y:S02]  /*3980*/  FFMA R114, R48.reuse, R73.reuse, R111 ;  /* 0x0000004930727223 */ /* 0x0c0fe4000000006f */
[----:B------:R-:W-:Y:S02]  /*3990*/  FFMA R48, R48, R58, R115 ;  /* 0x0000003a30307223 */ /* 0x000fe40000000073 */
[-C--:B------:R-:W-:Y:S02]  /*39a0*/  FFMA R107, R50, R73.reuse, R77 ;  /* 0x00000049326b7223 */ /* 0x080fe4000000004d */
[----:B------:R-:W-:-:S02]  /*39b0*/  FFMA R105, R52, R73, R76 ;  /* 0x0000004934697223 */ /* 0x000fc4000000004c */
[-C--:B------:R-:W-:Y:S01]  /*39c0*/  FFMA R111, R51, R73.reuse, R110 ;  /* 0x00000049336f7223 */ /* 0x080fe2000000006e */
[----:B------:R-:W-:Y:S01]  /*39d0*/  LDS.64 R76, [R86.X4+0x7a70] ;  /* 0x007a7000564c7984 */ /* 0x000fe20000004a00 */
[----:B------:R-:W-:Y:S02]  /*39e0*/  FFMA R109, R53, R73, R72 ;  /* 0x00000049356d7223 */ /* 0x000fe40000000048 */
[C---:B------:R-:W-:Y:S01]  /*39f0*/  FFMA R113, R58.reuse, R75, R112 ;  /* 0x0000004b3a717223 */ /* 0x040fe20000000070 */
[----:B------:R-:W0:Y:S01]  /*3a00*/  LDS.64 R72, [R85.X4+0x7c0] ;  /* 0x0007c00055487984 */ /* 0x000e220000004a00 */
[----:B------:R-:W-:Y:S02]  /*3a10*/  FFMA R115, R75, R59, R74 ;  /* 0x0000003b4b737223 */ /* 0x000fe4000000004a */
[----:B------:R-:W-:Y:S01]  /*3a20*/  FFMA R117, R58, R49, R114 ;  /* 0x000000313a757223 */ /* 0x000fe20000000072 */
[----:B------:R-:W5:Y:S01]  /*3a30*/  LDS.64 R74, [R86.X4+0x7830] ;  /* 0x00783000564a7984 */ /* 0x000f620000004a00 */
[----:B------:R-:W-:-:S02]  /*3a40*/  FFMA R114, R49, R59, R48 ;  /* 0x0000003b31727223 */ /* 0x000fc40000000030 */
[C---:B------:R-:W-:Y:S01]  /*3a50*/  FFMA R107, R58.reuse, R51, R107 ;  /* 0x000000333a6b7223 */ /* 0x040fe2000000006b */
[----:B------:R-:W0:Y:S01]  /*3a60*/  LDS.64 R48, [R85.X4+0x7c8] ;  /* 0x0007c80055307984 */ /* 0x000e220000004a00 */
[----:B------:R-:W-:Y:S02]  /*3a70*/  FFMA R105, R58, R53, R105 ;  /* 0x000000353a697223 */ /* 0x000fe40000000069 */
[-C--:B------:R-:W-:Y:S02]  /*3a80*/  FFMA R111, R54, R58.reuse, R111 ;  /* 0x0000003a366f7223 */ /* 0x080fe4000000006f */
[----:B------:R-:W-:Y:S02]  /*3a90*/  FFMA R112, R56, R58, R109 ;  /* 0x0000003a38707223 */ /* 0x000fe4000000006d */
[-C--:B-1----:R-:W-:Y:S02]  /*3aa0*/  FFMA R58, R50, R60.reuse, R113 ;  /* 0x0000003c323a7223 */ /* 0x082fe40000000071 */
[----:B------:R-:W-:-:S02]  /*3ab0*/  FFMA R60, R52, R60, R117 ;  /* 0x0000003c343c7223 */ /* 0x000fc40000000075 */
[-C--:B------:R-:W-:Y:S02]  /*3ac0*/  FFMA R114, R52, R61.reuse, R114 ;  /* 0x0000003d34727223 */ /* 0x080fe40000000072 */
[-C--:B------:R-:W-:Y:S02]  /*3ad0*/  FFMA R115, R50, R61.reuse, R115 ;  /* 0x0000003d32737223 */ /* 0x080fe40000000073 */
[-C--:B------:R-:W-:Y:S02]  /*3ae0*/  FFMA R109, R51, R61.reuse, R58 ;  /* 0x0000003d336d7223 */ /* 0x080fe4000000003a */
[----:B------:R-:W-:Y:S02]  /*3af0*/  FFMA R113, R53, R61, R60 ;  /* 0x0000003d35717223 */ /* 0x000fe4000000003c */
[C---:B--2---:R-:W-:Y:S02]  /*3b00*/  FFMA R87, R64.reuse, R55, R87 ;  /* 0x0000003740577223 */ /* 0x044fe40000000057 */
[----:B------:R-:W-:-:S02]  /*3b10*/  FFMA R89, R64, R57, R89 ;  /* 0x0000003940597223 */ /* 0x000fc40000000059 */
[C---:B---3--:R-:W-:Y:S02]  /*3b20*/  FFMA R114, R62.reuse, R53, R114 ;  /* 0x000000353e727223 */ /* 0x048fe40000000072 */
[----:B------:R-:W-:Y:S01]  /*3b30*/  FFMA R61, R55, R65, R90 ;  /* 0x00000041373d7223 */ /* 0x000fe2000000005a */
[----:B------:R-:W1:Y:S01]  /*3b40*/  LDS.64 R52, [R86.X4+0x7838] ;  /* 0x0078380056347984 */ /* 0x000e620000004a00 */
[----:B------:R-:W-:Y:S02]  /*3b50*/  FFMA R93, R65, R57, R93 ;  /* 0x00000039415d7223 */ /* 0x000fe4000000005d */
[----:B------:R-:W-:Y:S02]  /*3b60*/  FFMA R115, R62, R51, R115 ;  /* 0x000000333e737223 */ /* 0x000fe40000000073 */
[----:B------:R-:W2:Y:S01]  /*3b70*/  LDS.64 R50, [R86.X4+0x7a78] ;  /* 0x007a780056327984 */ /* 0x000ea20000004a00 */
[-C--:B------:R-:W-:Y:S02]  /*3b80*/  FFMA R107, R54, R59.reuse, R107 ;  /* 0x0000003b366b7223 */ /* 0x080fe4000000006b */
[----:B------:R-:W-:-:S02]  /*3b90*/  FFMA R110, R56, R59, R105 ;  /* 0x0000003b386e7223 */ /* 0x000fc40000000069 */
[-C--:B------:R-:W-:Y:S01]  /*3ba0*/  FFMA R109, R54, R62.reuse, R109 ;  /* 0x0000003e366d7223 */ /* 0x080fe2000000006d */
[----:B------:R-:W3:Y:S01]  /*3bb0*/  LDS.64 R58, [R85.X4+0x800] ;  /* 0x00080000553a7984 */ /* 0x000ee20000004a00 */
[----:B------:R-:W-:Y:S02]  /*3bc0*/  FFMA R113, R56, R62, R113 ;  /* 0x0000003e38717223 */ /* 0x000fe40000000071 */
[-C--:B----4-:R-:W-:Y:S02]  /*3bd0*/  FFMA R87, R66, R65.reuse, R87 ;  /* 0x0000004142577223 */ /* 0x090fe40000000057 */
[----:B------:R-:W-:Y:S02]  /*3be0*/  FFMA R89, R68, R65, R89 ;  /* 0x0000004144597223 */ /* 0x000fe40000000059 */
[----:B------:R-:W-:Y:S01]  /*3bf0*/  FFMA R60, R66, R70, R61 ;  /* 0x00000046423c7223 */ /* 0x000fe2000000003d */
[----:B------:R-:W4:Y:S01]  /*3c00*/  LDS.64 R64, [R86.X4+0x7840] ;  /* 0x0078400056407984 */ /* 0x000f220000004a00 */
[----:B------:R-:W-:-:S02]  /*3c10*/  FFMA R62, R70, R68, R93 ;  /* 0x00000044463e7223 */ /* 0x000fc4000000005d */
[C---:B------:R-:W-:Y:S02]  /*3c20*/  FFMA R87, R70.reuse, R67, R87 ;  /* 0x0000004346577223 */ /* 0x040fe40000000057 */
[----:B------:R-:W-:Y:S02]  /*3c30*/  FFMA R89, R70, R69, R89 ;  /* 0x0000004546597223 */ /* 0x000fe40000000059 */
[----:B------:R-:W-:Y:S02]  /*3c40*/  FFMA R70, R67, R71, R60 ;  /* 0x0000004743467223 */ /* 0x000fe4000000003c */
[-C--:B------:R-:W-:Y:S01]  /*3c50*/  FFMA R54, R54, R63.reuse, R115 ;  /* 0x0000003f36367223 */ /* 0x080fe20000000073 */
[----:B------:R-:W-:Y:S01]  /*3c60*/  LDS.64 R60, [R85.X4+0x808] ;  /* 0x00080800553c7984 */ /* 0x000fe20000004a00 */
[----:B------:R-:W-:Y:S02]  /*3c70*/  FFMA R56, R56, R63, R114 ;  /* 0x0000003f38387223 */ /* 0x000fe40000000072 */
[----:B------:R-:W-:-:S02]  /*3c80*/  FFMA R71, R71, R69, R62 ;  /* 0x0000004547477223 */ /* 0x000fc4000000003e */
[----:B------:R1:W2:Y:S01]  /*3c90*/  LDS.64 R62, [R86.X4+0x7a80] ;  /* 0x007a8000563e7984 */ /* 0x0002a20000004a00 */
[C---:B0-----:R-:W-:Y:S02]  /*3ca0*/  FFMA R99, R72.reuse, R55, R99 ;  /* 0x0000003748637223 */ /* 0x041fe40000000063 */
[----:B------:R-:W-:Y:S02]  /*3cb0*/  FFMA R102, R72, R57, R102 ;  /* 0x0000003948667223 */ /* 0x000fe40000000066 */
[----:B-----5:R-:W-:Y:S02]  /*3cc0*/  FFMA R90, R74, R72, R87 ;  /* 0x000000484a5a7223 */ /* 0x020fe40000000057 */
[----:B------:R-:W-:Y:S02]  /*3cd0*/  FFMA R72, R72, R76, R89 ;  /* 0x0000004c48487223 */ /* 0x000fe40000000059 */
[-C--:B------:R-:W-:Y:S02]  /*3ce0*/  FFMA R70, R74, R73.reuse, R70 ;  /* 0x000000494a467223 */ /* 0x080fe40000000046 */
[----:B------:R-:W-:-:S02]  /*3cf0*/  FFMA R71, R76, R73, R71 ;  /* 0x000000494c477223 */ /* 0x000fc40000000047 */
[-C--:B------:R-:W-:Y:S02]  /*3d00*/  FFMA R89, R55, R73.reuse, R88 ;  /* 0x0000004937597223 */ /* 0x080fe40000000058 */
[-C--:B------:R-:W-:Y:S02]  /*3d10*/  FFMA R91, R57, R73.reuse, R91 ;  /* 0x00000049395b7223 */ /* 0x080fe4000000005b */
[-C--:B------:R-:W-:Y:S02]  /*3d20*/  FFMA R99, R66, R73.reuse, R99 ;  /* 0x0000004942637223 */ /* 0x080fe40000000063 */
[----:B------:R-:W-:Y:S02]  /*3d30*/  FFMA R102, R68, R73, R102 ;  /* 0x0000004944667223 */ /* 0x000fe40000000066 */
[C---:B------:R-:W-:Y:S02]  /*3d40*/  FFMA R87, R73.reuse, R75, R90 ;  /* 0x0000004b49577223 */ /* 0x040fe4000000005a */
[----:B------:R-:W-:-:S02]  /*3d50*/  FFMA R73, R73, R77, R72 ;  /* 0x0000004d49497223 */ /* 0x000fc40000000048 */
[C---:B------:R-:W-:Y:S02]  /*3d60*/  FFMA R72, R48.reuse, R75, R70 ;  /* 0x0000004b30487223 */ /* 0x040fe40000000046 */
[----:B-1----:R-:W-:Y:S02]  /*3d70*/  FFMA R86, R48, R77, R71 ;  /* 0x0000004d30567223 */ /* 0x002fe40000000047 */
[----:B------:R-:W0:Y:S01]  /*3d80*/  LDS.64 R70, [R85.X4+0x840] ;  /* 0x0008400055467984 */ /* 0x000e220000004a00 */
[-C--:B------:R-:W-:Y:S02]  /*3d90*/  FFMA R88, R66, R48.reuse, R89 ;  /* 0x0000003042587223 */ /* 0x080fe40000000059 */
[----:B------:R-:W-:Y:S02]  /*3da0*/  FFMA R90, R68, R48, R91 ;  /* 0x00000030445a7223 */ /* 0x000fe4000000005b */
[C---:B------:R-:W-:Y:S02]  /*3db0*/  FFMA R99, R48.reuse, R67, R99 ;  /* 0x0000004330637223 */ /* 0x040fe40000000063 */
[----:B------:R-:W-:-:S02]  /*3dc0*/  FFMA R89, R48, R69, R102 ;  /* 0x0000004530597223 */ /* 0x000fc40000000066 */
[C---:B------:R-:W-:Y:S02]  /*3dd0*/  FFMA R87, R48.reuse, R52, R87 ;  /* 0x0000003430577223 */ /* 0x040fe40000000057 */
[----:B--2---:R-:W-:Y:S02]  /*3de0*/  FFMA R73, R48, R50, R73 ;  /* 0x0000003230497223 */ /* 0x004fe40000000049 */
[-C--:B------:R-:W-:Y:S02]  /*3df0*/  FFMA R88, R67, R49.reuse, R88 ;  /* 0x0000003143587223 */ /* 0x080fe40000000058 */
[-C--:B------:R-:W-:Y:S02]  /*3e00*/  FFMA R90, R69, R49.reuse, R90 ;  /* 0x00000031455a7223 */ /* 0x080fe4000000005a */
[-C--:B------:R-:W-:Y:S02]  /*3e10*/  FFMA R72, R52, R49.reuse, R72 ;  /* 0x0000003134487223 */ /* 0x080fe40000000048 */
[----:B------:R-:W-:-:S02]  /*3e20*/  FFMA R86, R50, R49, R86 ;  /* 0x0000003132567223 */ /* 0x000fc40000000056 */
[C---:B---3--:R-:W-:Y:S01]  /*3e30*/  FFMA R91, R58.reuse, R55, R98 ;  /* 0x000000373a5b7223 */ /* 0x048fe20000000062 */
[----:B------:R-:W1:Y:S01]  /*3e40*/  LDS.64 R48, [R85.X4+0x848] ;  /* 0x0008480055307984 */ /* 0x000e620000004a00 */
[----:B------:R-:W-:Y:S02]  /*3e50*/  FFMA R101, R58, R57, R101 ;  /* 0x000000393a657223 */ /* 0x000fe40000000065 */
[-C--:B------:R-:W-:Y:S02]  /*3e60*/  FFMA R98, R74, R58.reuse, R99 ;  /* 0x0000003a4a627223 */ /* 0x080fe40000000063 */
[----:B------:R-:W-:Y:S02]  /*3e70*/  FFMA R102, R76, R58, R89 ;  /* 0x0000003a4c667223 */ /* 0x000fe40000000059 */
[C---:B------:R-:W-:Y:S02]  /*3e80*/  FFMA R87, R58.reuse, R53, R87 ;  /* 0x000000353a577223 */ /* 0x040fe40000000057 */
        /* <DEDUP_REMOVED lines=8> */
[-C--:B------:R-:W-:Y:S02]  /*3f10*/  FFMA R97, R77, R59.reuse, R102 ;  /* 0x0000003b4d617223 */ /* 0x080fe40000000066 */
[----:B------:R-:W-:Y:S02]  /*3f20*/  FFMA R89, R53, R59, R72 ;  /* 0x0000003b35597223 */ /* 0x000fe40000000048 */
[----:B------:R-:W-:Y:S02]  /*3f30*/  FFMA R91, R59, R51, R86 ;  /* 0x000000333b5b7223 */ /* 0x000fe40000000056 */
[-C--:B----4-:R-:W-:Y:S02]  /*3f40*/  FFMA R101, R64, R59.reuse, R87 ;  /* 0x0000003b40657223 */ /* 0x090fe40000000057 */
[----:B------:R-:W-:-:S02]  /*3f50*/  FFMA R59, R62, R59, R73 ;  /* 0x0000003b3e3b7223 */ /* 0x000fc40000000049 */
[-C--:B------:R-:W-:Y:S02]  /*3f60*/  FFMA R116, R68, R60.reuse, R105 ;  /* 0x0000003c44747223 */ /* 0x080fe40000000069 */
[C---:B------:R-:W-:Y:S02]  /*3f70*/  FFMA R87, R60.reuse, R67, R58 ;  /* 0x000000433c577223 */ /* 0x040fe4000000003a */
[----:B------:R-:W-:Y:S02]  /*3f80*/  FFMA R105, R60, R63, R59 ;  /* 0x0000003f3c697223 */ /* 0x000fe4000000003b */
[----:B------:R-:W2:Y:S01]  /*3f90*/  LDS.64 R58, [R85.X4+0x880] ;  /* 0x00088000553a7984 */ /* 0x000ea20000004a00 */
[----:B------:R-:W-:Y:S02]  /*3fa0*/  FFMA R94, R66, R60, R99 ;  /* 0x0000003c425e7223 */ /* 0x000fe40000000063 */
[C---:B------:R-:W-:Y:S02]  /*3fb0*/  FFMA R72, R60.reuse, R75, R88 ;  /* 0x0000004b3c487223 */ /* 0x040fe40000000058 */
[----:B------:R-:W-:-:S02]  /*3fc0*/  FFMA R86, R60, R77, R90 ;  /* 0x0000004d3c567223 */ /* 0x000fc4000000005a */
[----:B------:R-:W-:Y:S02]  /*3fd0*/  FFMA R98, R64, R60, R89 ;  /* 0x0000003c40627223 */ /* 0x000fe40000000059 */
[C---:B------:R-:W-:Y:S02]  /*3fe0*/  FFMA R102, R60.reuse, R62, R91 ;  /* 0x0000003e3c667223 */ /* 0x040fe4000000005b */
[----:B------:R-:W-:Y:S02]  /*3ff0*/  FFMA R73, R60, R69, R114 ;  /* 0x000000453c497223 */ /* 0x000fe40000000072 */
[-C--:B------:R-:W-:Y:S02]  /*4000*/  FFMA R93, R52, R60.reuse, R93 ;  /* 0x0000003c345d7223 */ /* 0x080fe4000000005d */
[----:B------:R-:W-:Y:S02]  /*4010*/  FFMA R97, R50, R60, R97 ;  /* 0x0000003c32617223 */ /* 0x000fe40000000061 */
[----:B------:R-:W-:-:S02]  /*4020*/  FFMA R101, R60, R65, R101 ;  /* 0x000000413c657223 */ /* 0x000fc40000000065 */
[-C--:B------:R-:W-:Y:S02]  /*4030*/  FFMA R94, R67, R61.reuse, R94 ;  /* 0x0000003d435e7223 */ /* 0x080fe4000000005e */
[-C--:B------:R-:W-:Y:S02]  /*4040*/  FFMA R116, R69, R61.reuse, R116 ;  /* 0x0000003d45747223 */ /* 0x080fe40000000074 */
[-C--:B------:R-:W-:Y:S02]  /*4050*/  FFMA R72, R52, R61.reuse, R72 ;  /* 0x0000003d34487223 */ /* 0x080fe40000000048 */
[-C--:B------:R-:W-:Y:S02]  /*4060*/  FFMA R86, R50, R61.reuse, R86 ;  /* 0x0000003d32567223 */ /* 0x080fe40000000056 */
[----:B------:R-:W-:Y:S02]  /*4070*/  FFMA R98, R65, R61, R98 ;  /* 0x0000003d41627223 */ /* 0x000fe40000000062 */
[----:B------:R-:W-:-:S02]  /*4080*/  FFMA R102, R61, R63, R102 ;  /* 0x0000003f3d667223 */ /* 0x000fc40000000066 */
[----:B------:R-:W3:Y:S01]  /*4090*/  LDS.64 R60, [R85.X4+0x888] ;  /* 0x00088800553c7984 */ /* 0x000ee20000004a00 */
[C---:B0-----:R-:W-:Y:S02]  /*40a0*/  FFMA R100, R70.reuse, R57, R100 ;  /* 0x0000003946647223 */ /* 0x041fe40000000064 */
        /* <DEDUP_REMOVED lines=12> */
[C---:B-1----:R-:W-:Y:S02]  /*4170*/  FFMA R100, R66.reuse, R48, R73 ;  /* 0x0000003042647223 */ /* 0x042fe40000000049 */
[-C--:B------:R-:W-:Y:S02]  /*4180*/  FFMA R96, R66, R71.reuse, R96 ;  /* 0x0000004742607223 */ /* 0x080fe40000000060 */
[-C--:B------:R-:W-:Y:S02]  /*4190*/  FFMA R95, R75, R71.reuse, R88 ;  /* 0x000000474b5f7223 */ /* 0x080fe40000000058 */
[-C--:B------:R-:W-:Y:S02]  /*41a0*/  FFMA R99, R77, R71.reuse, R90 ;  /* 0x000000474d637223 */ /* 0x080fe4000000005a */
[----:B------:R-:W-:-:S02]  /*41b0*/  FFMA R93, R64, R71, R93 ;  /* 0x00000047405d7223 */ /* 0x000fc4000000005d */
[----:B------:R-:W-:Y:S02]  /*41c0*/  FFMA R97, R62, R71, R97 ;  /* 0x000000473e617223 */ /* 0x000fe40000000061 */
[----:B------:R-:W-:Y:S02]  /*41d0*/  FFMA R73, R48, R69, R70 ;  /* 0x0000004530497223 */ /* 0x000fe40000000046 */
[----:B------:R-:W0:Y:S01]  /*41e0*/  LDS.64 R70, [R85.X4+0x8c0] ;  /* 0x0008c00055467984 */ /* 0x000e220000004a00 */
[-C--:B------:R-:W-:Y:S02]  /*41f0*/  FFMA R114, R68, R48.reuse, R87 ;  /* 0x0000003044727223 */ /* 0x080fe40000000057 */
[C---:B------:R-:W-:Y:S02]  /*4200*/  FFMA R86, R48.reuse, R75, R94 ;  /* 0x0000004b30567223 */ /* 0x040fe4000000005e */
[----:B------:R-:W-:Y:S02]  /*4210*/  FFMA R72, R48, R77, R116 ;  /* 0x0000004d30487223 */ /* 0x000fe40000000074 */
[----:B------:R-:W-:-:S02]  /*4220*/  FFMA R88, R64, R48, R89 ;  /* 0x0000003040587223 */ /* 0x000fc40000000059 */
[-C--:B------:R-:W-:Y:S02]  /*4230*/  FFMA R90, R62, R48.reuse, R91 ;  /* 0x000000303e5a7223 */ /* 0x080fe4000000005b */
[----:B------:R-:W-:Y:S02]  /*4240*/  FFMA R87, R48, R67, R96 ;  /* 0x0000004330577223 */ /* 0x000fe40000000060 */
[-C--:B------:R-:W-:Y:S02]  /*4250*/  FFMA R92, R50, R48.reuse, R99 ;  /* 0x00000030325c7223 */ /* 0x080fe40000000063 */
[C---:B------:R-:W-:Y:S02]  /*4260*/  FFMA R96, R48.reuse, R65, R93 ;  /* 0x0000004130607223 */ /* 0x040fe4000000005d */
[----:B------:R-:W-:Y:S02]  /*4270*/  FFMA R99, R48, R63, R97 ;  /* 0x0000003f30637223 */ /* 0x000fe40000000061 */
[----:B------:R-:W-:-:S02]  /*4280*/  FFMA R95, R52, R48, R95 ;  /* 0x00000030345f7223 */ /* 0x000fc4000000005f */
[-C--:B------:R-:W-:Y:S02]  /*4290*/  FFMA R100, R67, R49.reuse, R100 ;  /* 0x0000003143647223 */ /* 0x080fe40000000064 */
[-C--:B------:R-:W-:Y:S02]  /*42a0*/  FFMA R114, R69, R49.reuse, R114 ;  /* 0x0000003145727223 */ /* 0x080fe40000000072 */
[-C--:B------:R-:W-:Y:S02]  /*42b0*/  FFMA R86, R52, R49.reuse, R86 ;  /* 0x0000003134567223 */ /* 0x080fe40000000056 */
[-C--:B------:R-:W-:Y:S02]  /*42c0*/  FFMA R72, R50, R49.reuse, R72 ;  /* 0x0000003132487223 */ /* 0x080fe40000000048 */
[-C--:B------:R-:W-:Y:S02]  /*42d0*/  FFMA R93, R65, R49.reuse, R88 ;  /* 0x00000031415d7223 */ /* 0x080fe40000000058 */
[----:B------:R-:W-:-:S02]  /*42e0*/  FFMA R97, R63, R49, R90 ;  /* 0x000000313f617223 */ /* 0x000fc4000000005a */
[----:B------:R-:W1:Y:S01]  /*42f0*/  LDS.64 R48, [R85.X4+0x8c8] ;  /* 0x0008c80055307984 */ /* 0x000e620000004a00 */
[C---:B--2---:R-:W-:Y:S02]  /*4300*/  FFMA R106, R58.reuse, R55, R106 ;  /* 0x000000373a6a7223 */ /* 0x044fe4000000006a */
        /* <DEDUP_REMOVED lines=17> */
[----:B------:R-:W2:Y:S01]  /*4420*/  LDS.64 R58, [R85.X4+0x900] ;  /* 0x00090000553a7984 */ /* 0x000ea20000004a00 */
[-C--:B---3--:R-:W-:Y:S02]  /*4430*/  FFMA R104, R66, R60.reuse, R73 ;  /* 0x0000003c42687223 */ /* 0x088fe40000000049 */
[-C--:B------:R-:W-:Y:S02]  /*4440*/  FFMA R116, R68, R60.reuse, R91 ;  /* 0x0000003c44747223 */ /* 0x080fe4000000005b */
[C---:B------:R-:W-:Y:S02]  /*4450*/  FFMA R72, R60.reuse, R75, R100 ;  /* 0x0000004b3c487223 */ /* 0x040fe40000000064 */
[----:B------:R-:W-:Y:S02]  /*4460*/  FFMA R86, R60, R77, R114 ;  /* 0x0000004d3c567223 */ /* 0x000fe40000000072 */
[-C--:B------:R-:W-:Y:S02]  /*4470*/  FFMA R88, R64, R60.reuse, R87 ;  /* 0x0000003c40587223 */ /* 0x080fe40000000057 */
[----:B------:R-:W-:-:S02]  /*4480*/  FFMA R90, R62, R60, R89 ;  /* 0x0000003c3e5a7223 */ /* 0x000fc40000000059 */
[C---:B------:R-:W-:Y:S02]  /*4490*/  FFMA R91, R60.reuse, R67, R106 ;  /* 0x000000433c5b7223 */ /* 0x040fe4000000006a */
        /* <DEDUP_REMOVED lines=11> */
[----:B------:R-:W3:Y:S01]  /*4550*/  LDS.64 R60, [R85.X4+0x908] ;  /* 0x00090800553c7984 */ /* 0x000ee20000004a00 */
[----:B0-----:R-:W-:Y:S02]  /*4560*/  FFMA R111, R70, R55, R111 ;  /* 0x00000037466f7223 */ /* 0x001fe4000000006f */
[-C--:B------:R-:W-:Y:S02]  /*4570*/  FFMA R88, R74, R70.reuse, R91 ;  /* 0x000000464a587223 */ /* 0x080fe4000000005b */
[----:B------:R-:W-:Y:S02]  /*4580*/  FFMA R92, R76, R70, R73 ;  /* 0x000000464c5c7223 */ /* 0x000fe40000000049 */
[C---:B------:R-:W-:Y:S02]  /*4590*/  FFMA R103, R70.reuse, R53, R103 ;  /* 0x0000003546677223 */ /* 0x040fe40000000067 */
        /* <DEDUP_REMOVED lines=14> */
[-C--:B-1----:R-:W-:Y:S02]  /*4680*/  FFMA R106, R66, R48.reuse, R73 ;  /* 0x00000030426a7223 */ /* 0x082fe40000000049 */
[-C--:B------:R-:W-:Y:S02]  /*4690*/  FFMA R108, R68, R48.reuse, R117 ;  /* 0x00000030446c7223 */ /* 0x080fe40000000075 */
[C---:B------:R-:W-:Y:S02]  /*46a0*/  FFMA R100, R48.reuse, R75, R104 ;  /* 0x0000004b30647223 */ /* 0x040fe40000000068 */
[----:B------:R-:W-:Y:S02]  /*46b0*/  FFMA R86, R48, R77, R116 ;  /* 0x0000004d30567223 */ /* 0x000fe40000000074 */
[-C--:B------:R-:W-:Y:S02]  /*46c0*/  FFMA R88, R64, R48.reuse, R91 ;  /* 0x0000003040587223 */ /* 0x080fe4000000005b */
[----:B------:R-:W-:-:S02]  /*46d0*/  FFMA R92, R62, R48, R95 ;  /* 0x000000303e5c7223 */ /* 0x000fc4000000005f */
[C---:B------:R-:W-:Y:S02]  /*46e0*/  FFMA R71, R48.reuse, R67, R70 ;  /* 0x0000004330477223 */ /* 0x040fe40000000046 */
        /* <DEDUP_REMOVED lines=11> */
[----:B------:R-:W0:Y:S01]  /*47a0*/  LDS.64 R48, [R85.X4+0x940] ;  /* 0x0009400055307984 */ /* 0x000e220000004a00 */
[C---:B--2---:R-:W-:Y:S02]  /*47b0*/  FFMA R109, R58.reuse, R55, R109 ;  /* 0x000000373a6d7223 */ /* 0x044fe4000000006d */
[----:B------:R-:W-:Y:S02]  /*47c0*/  FFMA R107, R55, R59, R54 ;  /* 0x0000003b376b7223 */ /* 0x000fe40000000036 */
[----:B------:R-:W-:Y:S01]  /*47d0*/  FFMA R113, R58, R57, R113 ;  /* 0x000000393a717223 */ /* 0x000fe20000000071 */
[----:B------:R-:W1:Y:S01]  /*47e0*/  LDS.64 R54, [R85.X4+0x948] ;  /* 0x0009480055367984 */ /* 0x000e620000004a00 */
[----:B------:R-:W-:Y:S02]  /*47f0*/  FFMA R57, R57, R59, R56 ;  /* 0x0000003b39397223 */ /* 0x000fe40000000038 */
[-C--:B------:R-:W-:Y:S02]  /*4800*/  FFMA R56, R74, R58.reuse, R71 ;  /* 0x0000003a4a387223 */ /* 0x080fe40000000047 */
[----:B------:R-:W-:-:S02]  /*4810*/  FFMA R106, R76, R58, R73 ;  /* 0x0000003a4c6a7223 */ /* 0x000fc40000000049 */
[C---:B------:R-:W-:Y:S02]  /*4820*/  FFMA R70, R58.reuse, R53, R70 ;  /* 0x000000353a467223 */ /* 0x040fe40000000046 */
[----:B------:R-:W-:Y:S02]  /*4830*/  FFMA R72, R58, R51, R72 ;  /* 0x000000333a487223 */ /* 0x000fe40000000048 */
[CC--:B------:R-:W-:Y:S02]  /*4840*/  FFMA R58, R66.reuse, R59.reuse, R109 ;  /* 0x0000003b423a7223 */ /* 0x0c0fe4000000006d */
[----:B---3--:R-:W-:Y:S02]  /*4850*/  FFMA R66, R66, R60, R107 ;  /* 0x0000003c42427223 */ /* 0x008fe4000000006b */
[-C--:B------:R-:W-:Y:S02]  /*4860*/  FFMA R113, R68, R59.reuse, R113 ;  /* 0x0000003b44717223 */ /* 0x080fe40000000071 */
[----:B------:R-:W-:-:S02]  /*4870*/  FFMA R107, R75, R59, R56 ;  /* 0x0000003b4b6b7223 */ /* 0x000fc40000000038 */
[----:B------:R-:W-:Y:S02]  /*4880*/  FFMA R68, R68, R60, R57 ;  /* 0x0000003c44447223 */ /* 0x000fe40000000039 */
[----:B------:R-:W2:Y:S01]  /*4890*/  LDS.64 R56, [R85.X4+0x980] ;  /* 0x0009800055387984 */ /* 0x000ea20000004a00 */
[-C--:B------:R-:W-:Y:S02]  /*48a0*/  FFMA R104, R74, R59.reuse, R104 ;  /* 0x0000003b4a687223 */ /* 0x080fe40000000068 */
[-C--:B------:R-:W-:Y:S02]  /*48b0*/  FFMA R103, R76, R59.reuse, R103 ;  /* 0x0000003b4c677223 */ /* 0x080fe40000000067 */
[-C--:B------:R-:W-:Y:S02]  /*48c0*/  FFMA R109, R77, R59.reuse, R106 ;  /* 0x0000003b4d6d7223 */ /* 0x080fe4000000006a */
[-C--:B------:R-:W-:Y:S02]  /*48d0*/  FFMA R71, R53, R59.reuse, R100 ;  /* 0x0000003b35477223 */ /* 0x080fe40000000064 */
[----:B------:R-:W-:-:S02]  /*48e0*/  FFMA R73, R51, R59, R86 ;  /* 0x0000003b33497223 */ /* 0x000fc40000000056 */
[-C--:B------:R-:W-:Y:S02]  /*48f0*/  FFMA R70, R64, R59.reuse, R70 ;  /* 0x0000003b40467223 */ /* 0x080fe40000000046 */
[----:B------:R-:W-:Y:S02]  /*4900*/  FFMA R72, R62, R59, R72 ;  /* 0x0000003b3e487223 */ /* 0x000fe40000000048 */
[C---:B------:R-:W-:Y:S02]  /*4910*/  FFMA R111, R60.reuse, R67, R58 ;  /* 0x000000433c6f7223 */ /* 0x040fe4000000003a */
[----:B------:R-:W3:Y:S01]  /*4920*/  LDS.64 R58, [R85.X4+0x988] ;  /* 0x00098800553a7984 */ /* 0x000ee20000004a00 */
[----:B------:R-:W-:Y:S02]  /*4930*/  FFMA R113, R60, R69, R113 ;  /* 0x000000453c717223 */ /* 0x000fe40000000071 */
[-C--:B------:R-:W-:Y:S02]  /*4940*/  FFMA R86, R67, R61.reuse, R66 ;  /* 0x0000003d43567223 */ /* 0x080fe40000000042 */
[----:B------:R-:W-:-:S02]  /*4950*/  FFMA R68, R69, R61, R68 ;  /* 0x0000003d45447223 */ /* 0x000fc40000000044 */
[C---:B------:R-:W-:Y:S02]  /*4960*/  FFMA R67, R60.reuse, R77, R103 ;  /* 0x0000004d3c437223 */ /* 0x040fe40000000067 */
[C---:B------:R-:W-:Y:S02]  /*4970*/  FFMA R103, R60.reuse, R65, R70 ;  /* 0x000000413c677223 */ /* 0x040fe40000000046 */
[----:B------:R-:W-:Y:S02]  /*4980*/  FFMA R106, R60, R63, R72 ;  /* 0x0000003f3c6a7223 */ /* 0x000fe40000000048 */
[-C--:B0-----:R-:W-:Y:S02]  /*4990*/  FFMA R70, R74, R48.reuse, R111 ;  /* 0x000000304a467223 */ /* 0x081fe4000000006f */
[----:B------:R-:W-:Y:S02]  /*49a0*/  FFMA R72, R76, R48, R113 ;  /* 0x000000304c487223 */ /* 0x000fe40000000071 */
[----:B------:R-:W-:-:S02]  /*49b0*/  FFMA R86, R74, R49, R86 ;  /* 0x000000314a567223 */ /* 0x000fc40000000056 */
[----:B------:R-:W-:Y:S02]  /*49c0*/  FFMA R68, R76, R49, R68 ;  /* 0x000000314c447223 */ /* 0x000fe40000000044 */
[----:B------:R-:W-:Y:S02]  /*49d0*/  FFMA R100, R64, R60, R71 ;  /* 0x0000003c40647223 */ /* 0x000fe40000000047 */
[----:B------:R-:W-:Y:S02]  /*49e0*/  FFMA R66, R60, R75, R104 ;  /* 0x0000004b3c427223 */ /* 0x000fe40000000068 */
[-C--:B------:R-:W-:Y:S02]  /*49f0*/  FFMA R69, R75, R49.reuse, R70 ;  /* 0x000000314b457223 */ /* 0x080fe40000000046 */
[----:B------:R-:W-:Y:S02]  /*4a00*/  FFMA R71, R77, R49, R72 ;  /* 0x000000314d477223 */ /* 0x000fe40000000048 */
[----:B-1----:R-:W-:-:S02]  /*4a10*/  FFMA R86, R54, R75, R86 ;  /* 0x0000004b36567223 */ /* 0x002fc40000000056 */
[----:B------:R-:W-:Y:S02]  /*4a20*/  FFMA R68, R54, R77, R68 ;  /* 0x0000004d36447223 */ /* 0x000fe40000000044 */
[-C--:B------:R-:W-:Y:S02]  /*4a30*/  FFMA R107, R52, R60.reuse, R107 ;  /* 0x0000003c346b7223 */ /* 0x080fe4000000006b */
[-C--:B------:R-:W-:Y:S02]  /*4a40*/  FFMA R109, R50, R60.reuse, R109 ;  /* 0x0000003c326d7223 */ /* 0x080fe4000000006d */
[----:B------:R-:W-:Y:S02]  /*4a50*/  FFMA R104, R62, R60, R73 ;  /* 0x0000003c3e687223 */ /* 0x000fe40000000049 */
[-C--:B------:R-:W-:Y:S02]  /*4a60*/  FFMA R66, R52, R61.reuse, R66 ;  /* 0x0000003d34427223 */ /* 0x080fe40000000042 */
[----:B------:R-:W-:-:S02]  /*4a70*/  FFMA R60, R50, R61, R67 ;  /* 0x0000003d323c7223 */ /* 0x000fc40000000043 */
[-C--:B------:R-:W-:Y:S02]  /*4a80*/  FFMA R69, R52, R54.reuse, R69 ;  /* 0x0000003634457223 */ /* 0x080fe40000000045 */
[----:B------:R-:W-:Y:S02]  /*4a90*/  FFMA R71, R50, R54, R71 ;  /* 0x0000003632477223 */ /* 0x000fe40000000047 */
[-C--:B------:R-:W-:Y:S02]  /*4aa0*/  FFMA R86, R52, R55.reuse, R86 ;  /* 0x0000003734567223 */ /* 0x080fe40000000056 */
[----:B------:R-:W-:Y:S02]  /*4ab0*/  FFMA R68, R50, R55, R68 ;  /* 0x0000003732447223 */ /* 0x000fe40000000044 */
[-C--:B------:R-:W-:Y:S02]  /*4ac0*/  FFMA R100, R65, R61.reuse, R100 ;  /* 0x0000003d41647223 */ /* 0x080fe40000000064 */
[----:B------:R-:W-:-:S02]  /*4ad0*/  FFMA R104, R63, R61, R104 ;  /* 0x0000003d3f687223 */ /* 0x000fc40000000068 */
[C---:B------:R-:W-:Y:S02]  /*4ae0*/  FFMA R107, R48.reuse, R53, R107 ;  /* 0x00000035306b7223 */ /* 0x040fe4000000006b */
[----:B------:R-:W-:Y:S02]  /*4af0*/  FFMA R109, R48, R51, R109 ;  /* 0x00000033306d7223 */ /* 0x000fe4000000006d */
[-C--:B------:R-:W-:Y:S02]  /*4b00*/  FFMA R61, R53, R49.reuse, R66 ;  /* 0x00000031353d7223 */ /* 0x080fe40000000042 */
[----:B------:R-:W-:Y:S02]  /*4b10*/  FFMA R67, R51, R49, R60 ;  /* 0x0000003133437223 */ /* 0x000fe4000000003c */
[C---:B--2---:R-:W-:Y:S02]  /*4b20*/  FFMA R69, R56.reuse, R53, R69 ;  /* 0x0000003538457223 */ /* 0x044fe40000000045 */
[----:B------:R-:W-:-:S02]  /*4b30*/  FFMA R71, R56, R51, R71 ;  /* 0x0000003338477223 */ /* 0x000fc40000000047 */
[-C--:B------:R-:W-:Y:S02]  /*4b40*/  FFMA R53, R53, R57.reuse, R86 ;  /* 0x0000003935357223 */ /* 0x080fe40000000056 */
[----:B------:R-:W-:Y:S02]  /*4b50*/  FFMA R51, R51, R57, R68 ;  /* 0x0000003933337223 */ /* 0x000fe40000000044 */
[-C--:B------:R-:W-:Y:S02]  /*4b60*/  FFMA R107, R64, R49.reuse, R107 ;  /* 0x00000031406b7223 */ /* 0x080fe4000000006b */
[----:B------:R-:W-:Y:S02]  /*4b70*/  FFMA R109, R62, R49, R109 ;  /* 0x000000313e6d7223 */ /* 0x000fe4000000006d */
[-C--:B------:R-:W-:Y:S02]  /*4b80*/  FFMA R76, R64, R54.reuse, R61 ;  /* 0x00000036404c7223 */ /* 0x080fe4000000003d */
[----:B------:R-:W-:-:S02]  /*4b90*/  FFMA R48, R62, R54, R67 ;  /* 0x000000363e307223 */ /* 0x000fc40000000043 */
[-C--:B------:R-:W-:Y:S02]  /*4ba0*/  FFMA R69, R64, R57.reuse, R69 ;  /* 0x0000003940457223 */ /* 0x080fe40000000045 */
[----:B------:R-:W-:Y:S02]  /*4bb0*/  FFMA R71, R62, R57, R71 ;  /* 0x000000393e477223 */ /* 0x000fe40000000047 */
[-C--:B---3--:R-:W-:Y:S02]  /*4bc0*/  FFMA R64, R64, R58.reuse, R53 ;  /* 0x0000003a40407223 */ /* 0x088fe40000000035 */
[----:B------:R-:W-:Y:S02]  /*4bd0*/  FFMA R62, R62, R58, R51 ;  /* 0x0000003a3e3e7223 */ /* 0x000fe40000000033 */
[C---:B------:R-:W-:Y:S02]  /*4be0*/  FFMA R77, R54.reuse, R65, R107 ;  /* 0x00000041364d7223 */ /* 0x040fe4000000006b */
[----:B------:R-:W-:-:S02]  /*4bf0*/  FFMA R108, R54, R63, R109 ;  /* 0x0000003f366c7223 */ /* 0x000fc4000000006d */
[-C--:B------:R-:W-:Y:S02]  /*4c00*/  FFMA R76, R65, R55.reuse, R76 ;  /* 0x00000037414c7223 */ /* 0x080fe4000000004c */
[----:B------:R-:W-:Y:S02]  /*4c10*/  FFMA R107, R63, R55, R48 ;  /* 0x000000373f6b7223 */ /* 0x000fe40000000030 */
[C---:B------:R-:W-:Y:S02]  /*4c20*/  FFMA R109, R58.reuse, R65, R69 ;  /* 0x000000413a6d7223 */ /* 0x040fe40000000045 */
[----:B------:R-:W-:Y:S02]  /*4c30*/  FFMA R110, R65, R59, R64 ;  /* 0x0000003b416e7223 */ /* 0x000fe40000000040 */
[----:B------:R-:W-:Y:S02]  /*4c40*/  FFMA R111, R58, R63, R71 ;  /* 0x0000003f3a6f7223 */ /* 0x000fe40000000047 */
[----:B------:R-:W-:Y:S01]  /*4c50*/  FFMA R112, R63, R59, R62 ;  /* 0x0000003b3f707223 */ /* 0x000fe2000000003e */
[----:B------:R-:W-:Y:S01]  /*4c60*/  @!P6 CALL.REL.NOINC `(.L_x_4) ;  /* 0x000000100000e944 */ /* 0x000fe20003c00000 */
[----:B------:R-:W-:Y:S05]  /*4c70*/  BRA `(.L_x_5) ;  /* 0xffffdca000007947 */ /* 0x000fea000383ffff */
.L_x_4:
[----:B------:R-:W-:-:S04]  /*4c80*/  IADD3 R29, R29, 0x1, RZ ;  /* 0x000000011d1d7810 */ /* 0x000fc80007ffe0ff */
[----:B------:R-:W-:-:S13]  /*4c90*/  ISETP.GE.U32.AND P6, PT, R29, 0x4, PT ;  /* 0x000000041d00780c */ /* 0x000fda0003fc6070 */
[----:B------:R-:W-:Y:S01]  /*4ca0*/  @P6 CALL.REL.NOINC `(.L_x_6) ;  /* 0x0000001000006944 */ /* 0x000fe20003c00000 */
[----:B------:R-:W-:Y:S05]  /*4cb0*/  BRA `(.L_x_7) ;  /* 0xffffcdc000007947 */ /* 0x000fea000383ffff */
.L_x_6:
[----:B------:R-:W0:Y:S02]  /*4cc0*/  S2R R0, SR_CTAID.X ;  /* 0x0000000000007919 */ /* 0x000e240000002500 */
[----:B0-----:R-:W-:-:S04]  /*4cd0*/  SHF.R.S32.HI R3, RZ, 0x3, R0 ;  /* 0x00000003ff037819 */ /* 0x001fc80000011400 */
[----:B------:R-:W-:-:S05]  /*4ce0*/  LEA R0, R3, R2, 0x3 ;  /* 0x0000000203007211 */ /* 0x000fca00078e18ff */
[----:B------:R-:W-:-:S05]  /*4cf0*/  IMAD R0, R0, 0x1880, RZ ;  /* 0x0000188000007824 */ /* 0x000fca00078e02ff */
[----:B------:R-:W-:-:S05]  /*4d00*/  IADD3 R0, R31, R0, R82 ;  /* 0x000000001f007210 */ /* 0x000fca0007ffe052 */
[----:B------:R-:W-:-:S04]  /*4d10*/  IMAD R83, R83, 0x620, R0 ;  /* 0x0000062053537824 */ /* 0x000fc800078e0200 */
[----:B------:R-:W-:-:S04]  /*4d20*/  IMAD R79, R18, 0x188, R83 ;  /* 0x00000188124f7824 */ /* 0x000fc800078e0253 */
[----:B------:R-:W-:-:S05]  /*4d30*/  IMAD.WIDE R78, R79, R78, c[0x0][0x170] ;  /* 0x00005c004f4e7625 */ /* 0x000fca00078e024e */
[----:B------:R-:W-:Y:S04]  /*4d40*/  STG.E [R78.64], R101 ;  /* 0x000000654e007986 */ /* 0x000fe8000c101904 */
[----:B------:R-:W-:Y:S04]  /*4d50*/  STG.E [R78.64+0x4], R98 ;  /* 0x000004624e007986 */ /* 0x000fe8000c101904 */
        /* <DEDUP_REMOVED lines=25> */
[----:B------:R-:W-:Y:S01]  /*4ef0*/  STG.E [R78.64+0x3644], R112 ;  /* 0x003644704e007986 */ /* 0x000fe2000c101904 */
[----:B------:R-:W-:Y:S05]  /*4f00*/  EXIT ;  /* 0x000000000000794d */ /* 0x000fea0003800000 */
.L_x_8:
[----:B------:R-:W-:-:S00]  /*4f10*/  BRA `(.L_x_8) ;  /* 0xfffffff000007947 */ /* 0x000fc0000383ffff */
[----:B------:R-:W-:-:S00]  /*4f20*/  NOP ;  /* 0x0000000000007918 */ /* 0x000fc00000000000 */
        /* <DEDUP_REMOVED lines=13> */
.L_x_9:


//--------------------- .nv.shared.candidate3     --------------------------
	.section	.nv.shared.candidate3,"aw",@nobits
	.align	4
.nv.shared.candidate3:
	.zero		39936
